//
// Generated by NVIDIA NVVM Compiler
//
// Compiler Build ID: CL-36424714
// Cuda compilation tools, release 13.0, V13.0.88
// Based on NVVM 20.0.0
//

.version 9.0
.target sm_100
.address_size 64

	// .globl	_Z22basicConvolutionKernelPfS_S_iii
.const .align 4 .b8 constKernel[36];
// _ZZ31constantMemoryConvolutionKernelPfS_iiiE4tile has been demoted
// _ZZ34tiledSharedMemoryConvolutionKernelPfS_S_iiiE4tile has been demoted
// _ZZ32sharedMatrixMultiplicationKernelPfS_S_iiiE5tileA has been demoted
// _ZZ32sharedMatrixMultiplicationKernelPfS_S_iiiE5tileB has been demoted
.extern .shared .align 16 .b8 sharedData[];

.visible .entry _Z22basicConvolutionKernelPfS_S_iii(
	.param .u64 .ptr .align 1 _Z22basicConvolutionKernelPfS_S_iii_param_0,
	.param .u64 .ptr .align 1 _Z22basicConvolutionKernelPfS_S_iii_param_1,
	.param .u64 .ptr .align 1 _Z22basicConvolutionKernelPfS_S_iii_param_2,
	.param .u32 _Z22basicConvolutionKernelPfS_S_iii_param_3,
	.param .u32 _Z22basicConvolutionKernelPfS_S_iii_param_4,
	.param .u32 _Z22basicConvolutionKernelPfS_S_iii_param_5
)
{
	.reg .pred 	%p<88>;
	.reg .b32 	%r<101>;
	.reg .b32 	%f<99>;
	.reg .b64 	%rd<26>;

	ld.param.u64 	%rd10, [_Z22basicConvolutionKernelPfS_S_iii_param_0];
	ld.param.u64 	%rd11, [_Z22basicConvolutionKernelPfS_S_iii_param_1];
	ld.param.u32 	%r38, [_Z22basicConvolutionKernelPfS_S_iii_param_3];
	ld.param.u32 	%r41, [_Z22basicConvolutionKernelPfS_S_iii_param_4];
	ld.param.u32 	%r40, [_Z22basicConvolutionKernelPfS_S_iii_param_5];
	cvta.to.global.u64 	%rd1, %rd11;
	cvta.to.global.u64 	%rd2, %rd10;
	mov.u32 	%r42, %ctaid.x;
	mov.u32 	%r43, %ntid.x;
	mov.u32 	%r44, %tid.x;
	mad.lo.s32 	%r1, %r42, %r43, %r44;
	mov.u32 	%r45, %ctaid.y;
	mov.u32 	%r46, %ntid.y;
	mov.u32 	%r47, %tid.y;
	mad.lo.s32 	%r48, %r45, %r46, %r47;
	setp.ge.s32 	%p1, %r1, %r38;
	setp.ge.s32 	%p2, %r48, %r41;
	or.pred  	%p3, %p1, %p2;
	@%p3 bra 	$L__BB0_46;
	shr.u32 	%r49, %r40, 31;
	add.s32 	%r50, %r40, %r49;
	shr.s32 	%r3, %r50, 1;
	neg.s32 	%r4, %r3;
	setp.lt.s32 	%p4, %r40, -1;
	mov.f32 	%f97, 0f00000000;
	@%p4 bra 	$L__BB0_45;
	abs.s32 	%r5, %r3;
	add.s32 	%r6, %r3, %r5;
	add.s32 	%r51, %r6, 1;
	and.b32  	%r7, %r51, 7;
	mov.f32 	%f97, 0f00000000;
	mov.u32 	%r92, %r4;
$L__BB0_3:
	mov.u32 	%r8, %r92;
	setp.lt.u32 	%p5, %r6, 7;
	add.s32 	%r10, %r8, %r48;
	mul.lo.s32 	%r11, %r10, %r38;
	add.s32 	%r52, %r8, %r3;
	mul.lo.s32 	%r93, %r52, %r40;
	add.s32 	%r13, %r93, %r3;
	mov.u32 	%r99, %r4;
	@%p5 bra 	$L__BB0_23;
	and.b32  	%r54, %r51, -8;
	neg.s32 	%r96, %r54;
	sub.s32 	%r97, 3, %r3;
	sub.s32 	%r95, %r1, %r3;
	add.s32 	%r94, %r95, %r11;
$L__BB0_5:
	.pragma "nounroll";
	setp.ge.s32 	%p6, %r10, %r41;
	or.b32  	%r55, %r95, %r10;
	setp.lt.s32 	%p7, %r55, 0;
	setp.ge.s32 	%p8, %r95, %r38;
	or.pred  	%p9, %p8, %p6;
	mul.wide.s32 	%rd12, %r94, 4;
	add.s64 	%rd3, %rd2, %rd12;
	mul.wide.s32 	%rd13, %r93, 4;
	add.s64 	%rd4, %rd1, %rd13;
	or.pred  	%p10, %p9, %p7;
	@%p10 bra 	$L__BB0_7;
	ld.global.f32 	%f43, [%rd3];
	ld.global.f32 	%f44, [%rd4];
	fma.rn.f32 	%f97, %f43, %f44, %f97;
$L__BB0_7:
	add.s32 	%r56, %r95, 1;
	or.b32  	%r57, %r56, %r10;
	setp.lt.s32 	%p12, %r57, 0;
	setp.ge.s32 	%p13, %r56, %r38;
	or.pred  	%p14, %p13, %p6;
	or.pred  	%p15, %p14, %p12;
	@%p15 bra 	$L__BB0_9;
	ld.global.f32 	%f45, [%rd3+4];
	ld.global.f32 	%f46, [%rd4+4];
	fma.rn.f32 	%f97, %f45, %f46, %f97;
$L__BB0_9:
	add.s32 	%r58, %r95, 2;
	or.b32  	%r59, %r58, %r10;
	setp.lt.s32 	%p17, %r59, 0;
	setp.ge.s32 	%p18, %r58, %r38;
	or.pred  	%p19, %p18, %p6;
	or.pred  	%p20, %p19, %p17;
	@%p20 bra 	$L__BB0_11;
	ld.global.f32 	%f47, [%rd3+8];
	ld.global.f32 	%f48, [%rd4+8];
	fma.rn.f32 	%f97, %f47, %f48, %f97;
$L__BB0_11:
	add.s32 	%r60, %r95, 3;
	or.b32  	%r61, %r60, %r10;
	setp.lt.s32 	%p22, %r61, 0;
	setp.ge.s32 	%p23, %r60, %r38;
	or.pred  	%p24, %p23, %p6;
	or.pred  	%p25, %p24, %p22;
	@%p25 bra 	$L__BB0_13;
	ld.global.f32 	%f49, [%rd3+12];
	ld.global.f32 	%f50, [%rd4+12];
	fma.rn.f32 	%f97, %f49, %f50, %f97;
$L__BB0_13:
	add.s32 	%r62, %r95, 4;
	or.b32  	%r63, %r62, %r10;
	setp.lt.s32 	%p27, %r63, 0;
	setp.ge.s32 	%p28, %r62, %r38;
	or.pred  	%p29, %p28, %p6;
	or.pred  	%p30, %p29, %p27;
	@%p30 bra 	$L__BB0_15;
	ld.global.f32 	%f51, [%rd3+16];
	ld.global.f32 	%f52, [%rd4+16];
	fma.rn.f32 	%f97, %f51, %f52, %f97;
$L__BB0_15:
	add.s32 	%r64, %r95, 5;
	or.b32  	%r65, %r64, %r10;
	setp.lt.s32 	%p32, %r65, 0;
	setp.ge.s32 	%p33, %r64, %r38;
	or.pred  	%p34, %p33, %p6;
	or.pred  	%p35, %p34, %p32;
	@%p35 bra 	$L__BB0_17;
	ld.global.f32 	%f53, [%rd3+20];
	ld.global.f32 	%f54, [%rd4+20];
	fma.rn.f32 	%f97, %f53, %f54, %f97;
$L__BB0_17:
	add.s32 	%r66, %r95, 6;
	or.b32  	%r67, %r66, %r10;
	setp.lt.s32 	%p37, %r67, 0;
	setp.ge.s32 	%p38, %r66, %r38;
	or.pred  	%p39, %p38, %p6;
	or.pred  	%p40, %p39, %p37;
	@%p40 bra 	$L__BB0_19;
	ld.global.f32 	%f55, [%rd3+24];
	ld.global.f32 	%f56, [%rd4+24];
	fma.rn.f32 	%f97, %f55, %f56, %f97;
$L__BB0_19:
	add.s32 	%r68, %r95, 7;
	or.b32  	%r69, %r68, %r10;
	setp.lt.s32 	%p42, %r69, 0;
	setp.ge.s32 	%p43, %r68, %r38;
	or.pred  	%p44, %p43, %p6;
	or.pred  	%p45, %p44, %p42;
	@%p45 bra 	$L__BB0_21;
	ld.global.f32 	%f57, [%rd3+28];
	ld.global.f32 	%f58, [%rd4+28];
	fma.rn.f32 	%f97, %f57, %f58, %f97;
$L__BB0_21:
	add.s32 	%r97, %r97, 8;
	add.s32 	%r96, %r96, 8;
	add.s32 	%r95, %r95, 8;
	add.s32 	%r94, %r94, 8;
	add.s32 	%r93, %r93, 8;
	setp.ne.s32 	%p46, %r96, 0;
	@%p46 bra 	$L__BB0_5;
	add.s32 	%r99, %r97, -3;
$L__BB0_23:
	setp.eq.s32 	%p47, %r7, 0;
	@%p47 bra 	$L__BB0_44;
	add.s32 	%r70, %r7, -1;
	setp.lt.u32 	%p48, %r70, 3;
	@%p48 bra 	$L__BB0_34;
	setp.ge.s32 	%p49, %r10, %r41;
	add.s32 	%r30, %r99, %r1;
	or.b32  	%r71, %r30, %r10;
	setp.lt.s32 	%p50, %r71, 0;
	setp.ge.s32 	%p51, %r30, %r38;
	or.pred  	%p52, %p51, %p49;
	add.s32 	%r72, %r30, %r11;
	mul.wide.s32 	%rd14, %r72, 4;
	add.s64 	%rd5, %rd2, %rd14;
	add.s32 	%r73, %r13, %r99;
	mul.wide.s32 	%rd15, %r73, 4;
	add.s64 	%rd6, %rd1, %rd15;
	or.pred  	%p53, %p52, %p50;
	@%p53 bra 	$L__BB0_27;
	ld.global.f32 	%f60, [%rd5];
	ld.global.f32 	%f61, [%rd6];
	fma.rn.f32 	%f97, %f60, %f61, %f97;
$L__BB0_27:
	add.s32 	%r74, %r30, 1;
	or.b32  	%r75, %r74, %r10;
	setp.lt.s32 	%p55, %r75, 0;
	setp.ge.s32 	%p56, %r74, %r38;
	or.pred  	%p57, %p56, %p49;
	or.pred  	%p58, %p57, %p55;
	@%p58 bra 	$L__BB0_29;
	ld.global.f32 	%f62, [%rd5+4];
	ld.global.f32 	%f63, [%rd6+4];
	fma.rn.f32 	%f97, %f62, %f63, %f97;
$L__BB0_29:
	add.s32 	%r76, %r30, 2;
	or.b32  	%r77, %r76, %r10;
	setp.lt.s32 	%p60, %r77, 0;
	setp.ge.s32 	%p61, %r76, %r38;
	or.pred  	%p62, %p61, %p49;
	or.pred  	%p63, %p62, %p60;
	@%p63 bra 	$L__BB0_31;
	ld.global.f32 	%f64, [%rd5+8];
	ld.global.f32 	%f65, [%rd6+8];
	fma.rn.f32 	%f97, %f64, %f65, %f97;
$L__BB0_31:
	add.s32 	%r78, %r30, 3;
	or.b32  	%r79, %r78, %r10;
	setp.lt.s32 	%p65, %r79, 0;
	setp.ge.s32 	%p66, %r78, %r38;
	or.pred  	%p67, %p66, %p49;
	or.pred  	%p68, %p67, %p65;
	@%p68 bra 	$L__BB0_33;
	ld.global.f32 	%f66, [%rd5+12];
	ld.global.f32 	%f67, [%rd6+12];
	fma.rn.f32 	%f97, %f66, %f67, %f97;
$L__BB0_33:
	add.s32 	%r99, %r99, 4;
$L__BB0_34:
	and.b32  	%r80, %r51, 3;
	setp.eq.s32 	%p69, %r80, 0;
	@%p69 bra 	$L__BB0_44;
	setp.eq.s32 	%p70, %r80, 1;
	@%p70 bra 	$L__BB0_41;
	setp.ge.s32 	%p71, %r10, %r41;
	add.s32 	%r33, %r99, %r1;
	or.b32  	%r82, %r33, %r10;
	setp.lt.s32 	%p72, %r82, 0;
	setp.ge.s32 	%p73, %r33, %r38;
	or.pred  	%p74, %p73, %p71;
	add.s32 	%r83, %r33, %r11;
	mul.wide.s32 	%rd16, %r83, 4;
	add.s64 	%rd7, %rd2, %rd16;
	add.s32 	%r84, %r13, %r99;
	mul.wide.s32 	%rd17, %r84, 4;
	add.s64 	%rd8, %rd1, %rd17;
	or.pred  	%p75, %p74, %p72;
	@%p75 bra 	$L__BB0_38;
	ld.global.f32 	%f69, [%rd7];
	ld.global.f32 	%f70, [%rd8];
	fma.rn.f32 	%f97, %f69, %f70, %f97;
$L__BB0_38:
	add.s32 	%r85, %r33, 1;
	or.b32  	%r86, %r85, %r10;
	setp.lt.s32 	%p77, %r86, 0;
	setp.ge.s32 	%p78, %r85, %r38;
	or.pred  	%p79, %p78, %p71;
	or.pred  	%p80, %p79, %p77;
	@%p80 bra 	$L__BB0_40;
	ld.global.f32 	%f71, [%rd7+4];
	ld.global.f32 	%f72, [%rd8+4];
	fma.rn.f32 	%f97, %f71, %f72, %f97;
$L__BB0_40:
	add.s32 	%r99, %r99, 2;
$L__BB0_41:
	and.b32  	%r87, %r6, 1;
	setp.eq.b32 	%p81, %r87, 1;
	@%p81 bra 	$L__BB0_44;
	setp.ge.s32 	%p82, %r10, %r41;
	add.s32 	%r36, %r99, %r1;
	or.b32  	%r88, %r36, %r10;
	setp.lt.s32 	%p83, %r88, 0;
	setp.ge.s32 	%p84, %r36, %r38;
	or.pred  	%p85, %p84, %p82;
	or.pred  	%p86, %p85, %p83;
	@%p86 bra 	$L__BB0_44;
	add.s32 	%r89, %r36, %r11;
	mul.wide.s32 	%rd18, %r89, 4;
	add.s64 	%rd19, %rd2, %rd18;
	ld.global.f32 	%f73, [%rd19];
	add.s32 	%r90, %r13, %r99;
	mul.wide.s32 	%rd20, %r90, 4;
	add.s64 	%rd21, %rd1, %rd20;
	ld.global.f32 	%f74, [%rd21];
	fma.rn.f32 	%f97, %f73, %f74, %f97;
$L__BB0_44:
	add.s32 	%r92, %r8, 1;
	setp.ne.s32 	%p87, %r8, %r5;
	@%p87 bra 	$L__BB0_3;
$L__BB0_45:
	ld.param.u64 	%rd25, [_Z22basicConvolutionKernelPfS_S_iii_param_2];
	mad.lo.s32 	%r91, %r38, %r48, %r1;
	cvta.to.global.u64 	%rd22, %rd25;
	mul.wide.s32 	%rd23, %r91, 4;
	add.s64 	%rd24, %rd22, %rd23;
	st.global.f32 	[%rd24], %f97;
$L__BB0_46:
	ret;

}
	// .globl	_Z31constantMemoryConvolutionKernelPfS_iii
.visible .entry _Z31constantMemoryConvolutionKernelPfS_iii(
	.param .u64 .ptr .align 1 _Z31constantMemoryConvolutionKernelPfS_iii_param_0,
	.param .u64 .ptr .align 1 _Z31constantMemoryConvolutionKernelPfS_iii_param_1,
	.param .u32 _Z31constantMemoryConvolutionKernelPfS_iii_param_2,
	.param .u32 _Z31constantMemoryConvolutionKernelPfS_iii_param_3,
	.param .u32 _Z31constantMemoryConvolutionKernelPfS_iii_param_4
)
{
	.reg .pred 	%p<28>;
	.reg .b32 	%r<93>;
	.reg .b32 	%f<79>;
	.reg .b64 	%rd<25>;
	// demoted variable
	.shared .align 4 .b8 _ZZ31constantMemoryConvolutionKernelPfS_iiiE4tile[1296];
	ld.param.u64 	%rd4, [_Z31constantMemoryConvolutionKernelPfS_iii_param_0];
	ld.param.u64 	%rd3, [_Z31constantMemoryConvolutionKernelPfS_iii_param_1];
	ld.param.u32 	%r41, [_Z31constantMemoryConvolutionKernelPfS_iii_param_2];
	ld.param.u32 	%r44, [_Z31constantMemoryConvolutionKernelPfS_iii_param_3];
	ld.param.u32 	%r43, [_Z31constantMemoryConvolutionKernelPfS_iii_param_4];
	cvta.to.global.u64 	%rd1, %rd4;
	mov.u32 	%r45, %ctaid.x;
	mov.u32 	%r1, %ntid.x;
	mov.u32 	%r2, %tid.x;
	mad.lo.s32 	%r3, %r45, %r1, %r2;
	mov.u32 	%r46, %ctaid.y;
	mov.u32 	%r4, %ntid.y;
	mov.u32 	%r5, %tid.y;
	mad.lo.s32 	%r47, %r46, %r4, %r5;
	shr.u32 	%r48, %r43, 31;
	add.s32 	%r49, %r43, %r48;
	shr.s32 	%r7, %r49, 1;
	setp.ge.s32 	%p1, %r3, %r41;
	setp.ge.s32 	%p2, %r47, %r44;
	mad.lo.s32 	%r8, %r41, %r47, %r3;
	mul.wide.s32 	%rd5, %r8, 4;
	add.s64 	%rd2, %rd1, %rd5;
	mov.f32 	%f68, 0f00000000;
	or.pred  	%p3, %p1, %p2;
	@%p3 bra 	$L__BB1_2;
	ld.global.f32 	%f68, [%rd2];
$L__BB1_2:
	mov.u32 	%r50, _ZZ31constantMemoryConvolutionKernelPfS_iiiE4tile;
	mad.lo.s32 	%r9, %r5, 72, %r50;
	add.s32 	%r10, %r9, 72;
	shl.b32 	%r51, %r2, 2;
	add.s32 	%r11, %r10, %r51;
	st.shared.f32 	[%r11+4], %f68;
	setp.ne.s32 	%p4, %r2, 0;
	setp.lt.s32 	%p5, %r3, 1;
	or.pred  	%p6, %p4, %p5;
	@%p6 bra 	$L__BB1_4;
	ld.global.f32 	%f18, [%rd2+-4];
	st.shared.f32 	[%r10], %f18;
$L__BB1_4:
	add.s32 	%r52, %r1, -1;
	setp.ne.s32 	%p7, %r2, %r52;
	add.s32 	%r53, %r41, -1;
	setp.ge.s32 	%p8, %r3, %r53;
	or.pred  	%p9, %p7, %p8;
	@%p9 bra 	$L__BB1_6;
	ld.global.f32 	%f19, [%rd2+4];
	st.shared.f32 	[%r11+8], %f19;
$L__BB1_6:
	setp.ne.s32 	%p10, %r5, 0;
	setp.eq.s32 	%p11, %r47, 0;
	or.pred  	%p12, %p10, %p11;
	@%p12 bra 	$L__BB1_8;
	add.s32 	%r54, %r47, -1;
	mad.lo.s32 	%r55, %r41, %r54, %r3;
	mul.wide.s32 	%rd6, %r55, 4;
	add.s64 	%rd7, %rd1, %rd6;
	ld.global.f32 	%f20, [%rd7];
	add.s32 	%r58, %r50, %r51;
	st.shared.f32 	[%r58+4], %f20;
$L__BB1_8:
	add.s32 	%r59, %r4, -1;
	setp.ne.s32 	%p13, %r5, %r59;
	add.s32 	%r60, %r44, -1;
	setp.ge.s32 	%p14, %r47, %r60;
	or.pred  	%p15, %p13, %p14;
	@%p15 bra 	$L__BB1_10;
	mad.lo.s32 	%r61, %r41, %r47, %r41;
	add.s32 	%r62, %r61, %r3;
	mul.wide.s32 	%rd8, %r62, 4;
	add.s64 	%rd9, %rd1, %rd8;
	ld.global.f32 	%f21, [%rd9];
	st.shared.f32 	[%r11+76], %f21;
$L__BB1_10:
	bar.sync 	0;
	setp.ge.s32 	%p16, %r3, %r41;
	setp.ge.s32 	%p17, %r47, %r44;
	or.pred  	%p18, %p16, %p17;
	@%p18 bra 	$L__BB1_26;
	neg.s32 	%r12, %r7;
	setp.lt.s32 	%p19, %r43, -1;
	mov.f32 	%f77, 0f00000000;
	@%p19 bra 	$L__BB1_25;
	abs.s32 	%r13, %r7;
	add.s32 	%r14, %r7, %r13;
	add.s32 	%r63, %r14, 1;
	and.b32  	%r15, %r63, 7;
	add.s32 	%r16, %r15, -1;
	and.b32  	%r17, %r63, 3;
	and.b32  	%r18, %r14, 1;
	and.b32  	%r64, %r63, -8;
	neg.s32 	%r19, %r64;
	mad.lo.s32 	%r66, %r5, 72, %r51;
	shl.b32 	%r67, %r7, 2;
	sub.s32 	%r68, %r66, %r67;
	add.s32 	%r70, %r68, %r50;
	add.s32 	%r20, %r70, 104;
	mov.f32 	%f77, 0f00000000;
	mov.u64 	%rd20, constKernel;
	mov.u32 	%r85, %r12;
$L__BB1_13:
	mov.u32 	%r21, %r85;
	setp.lt.u32 	%p20, %r14, 7;
	mul.lo.s32 	%r22, %r21, 72;
	add.s32 	%r71, %r21, %r7;
	mul.lo.s32 	%r87, %r71, %r43;
	add.s32 	%r24, %r87, %r7;
	mov.u32 	%r90, %r12;
	@%p20 bra 	$L__BB1_16;
	add.s32 	%r86, %r20, %r22;
	mov.u32 	%r88, %r19;
	mov.u32 	%r90, %r12;
$L__BB1_15:
	.pragma "nounroll";
	ld.shared.f32 	%f25, [%r86+-28];
	mul.wide.s32 	%rd10, %r87, 4;
	add.s64 	%rd12, %rd20, %rd10;
	ld.const.f32 	%f26, [%rd12];
	fma.rn.f32 	%f27, %f25, %f26, %f77;
	ld.shared.f32 	%f28, [%r86+-24];
	ld.const.f32 	%f29, [%rd12+4];
	fma.rn.f32 	%f30, %f28, %f29, %f27;
	ld.shared.f32 	%f31, [%r86+-20];
	ld.const.f32 	%f32, [%rd12+8];
	fma.rn.f32 	%f33, %f31, %f32, %f30;
	ld.shared.f32 	%f34, [%r86+-16];
	ld.const.f32 	%f35, [%rd12+12];
	fma.rn.f32 	%f36, %f34, %f35, %f33;
	ld.shared.f32 	%f37, [%r86+-12];
	ld.const.f32 	%f38, [%rd12+16];
	fma.rn.f32 	%f39, %f37, %f38, %f36;
	ld.shared.f32 	%f40, [%r86+-8];
	ld.const.f32 	%f41, [%rd12+20];
	fma.rn.f32 	%f42, %f40, %f41, %f39;
	ld.shared.f32 	%f43, [%r86+-4];
	ld.const.f32 	%f44, [%rd12+24];
	fma.rn.f32 	%f45, %f43, %f44, %f42;
	ld.shared.f32 	%f46, [%r86];
	ld.const.f32 	%f47, [%rd12+28];
	fma.rn.f32 	%f77, %f46, %f47, %f45;
	add.s32 	%r90, %r90, 8;
	add.s32 	%r88, %r88, 8;
	add.s32 	%r87, %r87, 8;
	add.s32 	%r86, %r86, 32;
	setp.ne.s32 	%p21, %r88, 0;
	@%p21 bra 	$L__BB1_15;
$L__BB1_16:
	setp.eq.s32 	%p22, %r15, 0;
	@%p22 bra 	$L__BB1_24;
	add.s32 	%r72, %r9, %r22;
	add.s32 	%r35, %r72, 72;
	setp.lt.u32 	%p23, %r16, 3;
	@%p23 bra 	$L__BB1_19;
	add.s32 	%r73, %r90, %r2;
	shl.b32 	%r74, %r73, 2;
	add.s32 	%r75, %r35, %r74;
	ld.shared.f32 	%f49, [%r75+4];
	add.s32 	%r76, %r24, %r90;
	mul.wide.s32 	%rd13, %r76, 4;
	add.s64 	%rd15, %rd20, %rd13;
	ld.const.f32 	%f50, [%rd15];
	fma.rn.f32 	%f51, %f49, %f50, %f77;
	ld.shared.f32 	%f52, [%r75+8];
	ld.const.f32 	%f53, [%rd15+4];
	fma.rn.f32 	%f54, %f52, %f53, %f51;
	ld.shared.f32 	%f55, [%r75+12];
	ld.const.f32 	%f56, [%rd15+8];
	fma.rn.f32 	%f57, %f55, %f56, %f54;
	ld.shared.f32 	%f58, [%r75+16];
	ld.const.f32 	%f59, [%rd15+12];
	fma.rn.f32 	%f77, %f58, %f59, %f57;
	add.s32 	%r90, %r90, 4;
$L__BB1_19:
	setp.eq.s32 	%p24, %r17, 0;
	@%p24 bra 	$L__BB1_24;
	setp.eq.s32 	%p25, %r17, 1;
	@%p25 bra 	$L__BB1_22;
	add.s32 	%r77, %r90, %r2;
	shl.b32 	%r78, %r77, 2;
	add.s32 	%r79, %r35, %r78;
	ld.shared.f32 	%f61, [%r79+4];
	add.s32 	%r80, %r24, %r90;
	mul.wide.s32 	%rd16, %r80, 4;
	add.s64 	%rd18, %rd20, %rd16;
	ld.const.f32 	%f62, [%rd18];
	fma.rn.f32 	%f63, %f61, %f62, %f77;
	ld.shared.f32 	%f64, [%r79+8];
	ld.const.f32 	%f65, [%rd18+4];
	fma.rn.f32 	%f77, %f64, %f65, %f63;
	add.s32 	%r90, %r90, 2;
$L__BB1_22:
	setp.ne.s32 	%p26, %r18, 0;
	@%p26 bra 	$L__BB1_24;
	add.s32 	%r81, %r90, %r2;
	shl.b32 	%r82, %r81, 2;
	add.s32 	%r83, %r35, %r82;
	ld.shared.f32 	%f66, [%r83+4];
	add.s32 	%r84, %r24, %r90;
	mul.wide.s32 	%rd19, %r84, 4;
	add.s64 	%rd21, %rd20, %rd19;
	ld.const.f32 	%f67, [%rd21];
	fma.rn.f32 	%f77, %f66, %f67, %f77;
$L__BB1_24:
	add.s32 	%r85, %r21, 1;
	setp.ne.s32 	%p27, %r21, %r13;
	@%p27 bra 	$L__BB1_13;
$L__BB1_25:
	cvta.to.global.u64 	%rd22, %rd3;
	add.s64 	%rd24, %rd22, %rd5;
	st.global.f32 	[%rd24], %f77;
$L__BB1_26:
	ret;

}
	// .globl	_Z34tiledSharedMemoryConvolutionKernelPfS_S_iii
.visible .entry _Z34tiledSharedMemoryConvolutionKernelPfS_S_iii(
	.param .u64 .ptr .align 1 _Z34tiledSharedMemoryConvolutionKernelPfS_S_iii_param_0,
	.param .u64 .ptr .align 1 _Z34tiledSharedMemoryConvolutionKernelPfS_S_iii_param_1,
	.param .u64 .ptr .align 1 _Z34tiledSharedMemoryConvolutionKernelPfS_S_iii_param_2,
	.param .u32 _Z34tiledSharedMemoryConvolutionKernelPfS_S_iii_param_3,
	.param .u32 _Z34tiledSharedMemoryConvolutionKernelPfS_S_iii_param_4,
	.param .u32 _Z34tiledSharedMemoryConvolutionKernelPfS_S_iii_param_5
)
{
	.reg .pred 	%p<30>;
	.reg .b32 	%r<94>;
	.reg .b32 	%f<127>;
	.reg .b64 	%rd<23>;
	// demoted variable
	.shared .align 4 .b8 _ZZ34tiledSharedMemoryConvolutionKernelPfS_S_iiiE4tile[1296];
	ld.param.u64 	%rd6, [_Z34tiledSharedMemoryConvolutionKernelPfS_S_iii_param_0];
	ld.param.u64 	%rd7, [_Z34tiledSharedMemoryConvolutionKernelPfS_S_iii_param_1];
	ld.param.u64 	%rd5, [_Z34tiledSharedMemoryConvolutionKernelPfS_S_iii_param_2];
	ld.param.u32 	%r42, [_Z34tiledSharedMemoryConvolutionKernelPfS_S_iii_param_3];
	ld.param.u32 	%r45, [_Z34tiledSharedMemoryConvolutionKernelPfS_S_iii_param_4];
	ld.param.u32 	%r44, [_Z34tiledSharedMemoryConvolutionKernelPfS_S_iii_param_5];
	cvta.to.global.u64 	%rd1, %rd7;
	cvta.to.global.u64 	%rd2, %rd6;
	mov.u32 	%r46, %ctaid.x;
	mov.u32 	%r1, %ntid.x;
	mov.u32 	%r2, %tid.x;
	mad.lo.s32 	%r3, %r46, %r1, %r2;
	mov.u32 	%r47, %ctaid.y;
	mov.u32 	%r4, %ntid.y;
	mov.u32 	%r5, %tid.y;
	mad.lo.s32 	%r48, %r47, %r4, %r5;
	shr.u32 	%r49, %r44, 31;
	add.s32 	%r50, %r44, %r49;
	shr.s32 	%r7, %r50, 1;
	setp.ge.s32 	%p1, %r3, %r42;
	setp.ge.s32 	%p2, %r48, %r45;
	mad.lo.s32 	%r8, %r42, %r48, %r3;
	mul.wide.s32 	%rd8, %r8, 4;
	add.s64 	%rd3, %rd2, %rd8;
	mov.f32 	%f116, 0f00000000;
	or.pred  	%p3, %p1, %p2;
	@%p3 bra 	$L__BB2_2;
	ld.global.f32 	%f116, [%rd3];
$L__BB2_2:
	mov.u32 	%r51, _ZZ34tiledSharedMemoryConvolutionKernelPfS_S_iiiE4tile;
	mad.lo.s32 	%r9, %r5, 72, %r51;
	add.s32 	%r10, %r9, 72;
	shl.b32 	%r52, %r2, 2;
	add.s32 	%r11, %r10, %r52;
	st.shared.f32 	[%r11+4], %f116;
	setp.ne.s32 	%p4, %r2, 0;
	setp.lt.s32 	%p5, %r3, 1;
	or.pred  	%p6, %p4, %p5;
	@%p6 bra 	$L__BB2_4;
	ld.global.f32 	%f20, [%rd3+-4];
	st.shared.f32 	[%r10], %f20;
$L__BB2_4:
	add.s32 	%r53, %r1, -1;
	setp.ne.s32 	%p7, %r2, %r53;
	add.s32 	%r54, %r42, -1;
	setp.ge.s32 	%p8, %r3, %r54;
	or.pred  	%p9, %p7, %p8;
	@%p9 bra 	$L__BB2_6;
	ld.global.f32 	%f21, [%rd3+4];
	st.shared.f32 	[%r11+8], %f21;
$L__BB2_6:
	setp.ne.s32 	%p10, %r5, 0;
	setp.eq.s32 	%p11, %r48, 0;
	or.pred  	%p12, %p10, %p11;
	@%p12 bra 	$L__BB2_8;
	add.s32 	%r55, %r48, -1;
	mad.lo.s32 	%r56, %r42, %r55, %r3;
	mul.wide.s32 	%rd9, %r56, 4;
	add.s64 	%rd10, %rd2, %rd9;
	ld.global.f32 	%f22, [%rd10];
	add.s32 	%r59, %r51, %r52;
	st.shared.f32 	[%r59+4], %f22;
$L__BB2_8:
	add.s32 	%r60, %r4, -1;
	setp.ne.s32 	%p13, %r5, %r60;
	add.s32 	%r61, %r45, -1;
	setp.ge.s32 	%p14, %r48, %r61;
	or.pred  	%p15, %p13, %p14;
	@%p15 bra 	$L__BB2_10;
	mad.lo.s32 	%r62, %r42, %r48, %r42;
	add.s32 	%r63, %r62, %r3;
	mul.wide.s32 	%rd11, %r63, 4;
	add.s64 	%rd12, %rd2, %rd11;
	ld.global.f32 	%f23, [%rd12];
	st.shared.f32 	[%r11+76], %f23;
$L__BB2_10:
	bar.sync 	0;
	setp.ge.s32 	%p16, %r3, %r42;
	setp.ge.s32 	%p17, %r48, %r45;
	or.pred  	%p18, %p16, %p17;
	@%p18 bra 	$L__BB2_28;
	neg.s32 	%r12, %r7;
	setp.lt.s32 	%p19, %r44, -1;
	mov.f32 	%f125, 0f00000000;
	@%p19 bra 	$L__BB2_27;
	abs.s32 	%r13, %r7;
	add.s32 	%r14, %r7, %r13;
	add.s32 	%r64, %r14, 1;
	and.b32  	%r15, %r64, 15;
	and.b32  	%r16, %r64, 7;
	add.s32 	%r17, %r16, -1;
	and.b32  	%r18, %r64, 3;
	and.b32  	%r65, %r64, -16;
	neg.s32 	%r19, %r65;
	mad.lo.s32 	%r67, %r5, 72, %r52;
	shl.b32 	%r68, %r7, 2;
	sub.s32 	%r69, %r67, %r68;
	add.s32 	%r71, %r69, %r51;
	add.s32 	%r20, %r71, 136;
	mov.f32 	%f125, 0f00000000;
	mov.u32 	%r86, %r12;
$L__BB2_13:
	mov.u32 	%r21, %r86;
	setp.lt.u32 	%p20, %r14, 15;
	mul.lo.s32 	%r22, %r21, 72;
	add.s32 	%r72, %r21, %r7;
	mul.lo.s32 	%r88, %r72, %r44;
	add.s32 	%r24, %r88, %r7;
	mov.u32 	%r91, %r12;
	@%p20 bra 	$L__BB2_16;
	add.s32 	%r87, %r20, %r22;
	mov.u32 	%r89, %r19;
	mov.u32 	%r91, %r12;
$L__BB2_15:
	.pragma "nounroll";
	ld.shared.f32 	%f27, [%r87+-60];
	mul.wide.s32 	%rd13, %r88, 4;
	add.s64 	%rd14, %rd1, %rd13;
	ld.global.f32 	%f28, [%rd14];
	fma.rn.f32 	%f29, %f27, %f28, %f125;
	ld.shared.f32 	%f30, [%r87+-56];
	ld.global.f32 	%f31, [%rd14+4];
	fma.rn.f32 	%f32, %f30, %f31, %f29;
	ld.shared.f32 	%f33, [%r87+-52];
	ld.global.f32 	%f34, [%rd14+8];
	fma.rn.f32 	%f35, %f33, %f34, %f32;
	ld.shared.f32 	%f36, [%r87+-48];
	ld.global.f32 	%f37, [%rd14+12];
	fma.rn.f32 	%f38, %f36, %f37, %f35;
	ld.shared.f32 	%f39, [%r87+-44];
	ld.global.f32 	%f40, [%rd14+16];
	fma.rn.f32 	%f41, %f39, %f40, %f38;
	ld.shared.f32 	%f42, [%r87+-40];
	ld.global.f32 	%f43, [%rd14+20];
	fma.rn.f32 	%f44, %f42, %f43, %f41;
	ld.shared.f32 	%f45, [%r87+-36];
	ld.global.f32 	%f46, [%rd14+24];
	fma.rn.f32 	%f47, %f45, %f46, %f44;
	ld.shared.f32 	%f48, [%r87+-32];
	ld.global.f32 	%f49, [%rd14+28];
	fma.rn.f32 	%f50, %f48, %f49, %f47;
	ld.shared.f32 	%f51, [%r87+-28];
	ld.global.f32 	%f52, [%rd14+32];
	fma.rn.f32 	%f53, %f51, %f52, %f50;
	ld.shared.f32 	%f54, [%r87+-24];
	ld.global.f32 	%f55, [%rd14+36];
	fma.rn.f32 	%f56, %f54, %f55, %f53;
	ld.shared.f32 	%f57, [%r87+-20];
	ld.global.f32 	%f58, [%rd14+40];
	fma.rn.f32 	%f59, %f57, %f58, %f56;
	ld.shared.f32 	%f60, [%r87+-16];
	ld.global.f32 	%f61, [%rd14+44];
	fma.rn.f32 	%f62, %f60, %f61, %f59;
	ld.shared.f32 	%f63, [%r87+-12];
	ld.global.f32 	%f64, [%rd14+48];
	fma.rn.f32 	%f65, %f63, %f64, %f62;
	ld.shared.f32 	%f66, [%r87+-8];
	ld.global.f32 	%f67, [%rd14+52];
	fma.rn.f32 	%f68, %f66, %f67, %f65;
	ld.shared.f32 	%f69, [%r87+-4];
	ld.global.f32 	%f70, [%rd14+56];
	fma.rn.f32 	%f71, %f69, %f70, %f68;
	ld.shared.f32 	%f72, [%r87];
	ld.global.f32 	%f73, [%rd14+60];
	fma.rn.f32 	%f125, %f72, %f73, %f71;
	add.s32 	%r91, %r91, 16;
	add.s32 	%r89, %r89, 16;
	add.s32 	%r88, %r88, 16;
	add.s32 	%r87, %r87, 64;
	setp.ne.s32 	%p21, %r89, 0;
	@%p21 bra 	$L__BB2_15;
$L__BB2_16:
	setp.eq.s32 	%p22, %r15, 0;
	@%p22 bra 	$L__BB2_26;
	add.s32 	%r73, %r9, %r22;
	add.s32 	%r35, %r73, 72;
	add.s32 	%r74, %r15, -1;
	setp.lt.u32 	%p23, %r74, 7;
	@%p23 bra 	$L__BB2_19;
	add.s32 	%r75, %r91, %r2;
	shl.b32 	%r76, %r75, 2;
	add.s32 	%r77, %r35, %r76;
	ld.shared.f32 	%f75, [%r77+4];
	add.s32 	%r78, %r24, %r91;
	mul.wide.s32 	%rd15, %r78, 4;
	add.s64 	%rd16, %rd1, %rd15;
	ld.global.f32 	%f76, [%rd16];
	fma.rn.f32 	%f77, %f75, %f76, %f125;
	ld.shared.f32 	%f78, [%r77+8];
	ld.global.f32 	%f79, [%rd16+4];
	fma.rn.f32 	%f80, %f78, %f79, %f77;
	ld.shared.f32 	%f81, [%r77+12];
	ld.global.f32 	%f82, [%rd16+8];
	fma.rn.f32 	%f83, %f81, %f82, %f80;
	ld.shared.f32 	%f84, [%r77+16];
	ld.global.f32 	%f85, [%rd16+12];
	fma.rn.f32 	%f86, %f84, %f85, %f83;
	ld.shared.f32 	%f87, [%r77+20];
	ld.global.f32 	%f88, [%rd16+16];
	fma.rn.f32 	%f89, %f87, %f88, %f86;
	ld.shared.f32 	%f90, [%r77+24];
	ld.global.f32 	%f91, [%rd16+20];
	fma.rn.f32 	%f92, %f90, %f91, %f89;
	ld.shared.f32 	%f93, [%r77+28];
	ld.global.f32 	%f94, [%rd16+24];
	fma.rn.f32 	%f95, %f93, %f94, %f92;
	ld.shared.f32 	%f96, [%r77+32];
	ld.global.f32 	%f97, [%rd16+28];
	fma.rn.f32 	%f125, %f96, %f97, %f95;
	add.s32 	%r91, %r91, 8;
$L__BB2_19:
	setp.eq.s32 	%p24, %r16, 0;
	@%p24 bra 	$L__BB2_26;
	setp.lt.u32 	%p25, %r17, 3;
	@%p25 bra 	$L__BB2_22;
	add.s32 	%r79, %r91, %r2;
	shl.b32 	%r80, %r79, 2;
	add.s32 	%r81, %r35, %r80;
	ld.shared.f32 	%f99, [%r81+4];
	add.s32 	%r82, %r24, %r91;
	mul.wide.s32 	%rd17, %r82, 4;
	add.s64 	%rd18, %rd1, %rd17;
	ld.global.f32 	%f100, [%rd18];
	fma.rn.f32 	%f101, %f99, %f100, %f125;
	ld.shared.f32 	%f102, [%r81+8];
	ld.global.f32 	%f103, [%rd18+4];
	fma.rn.f32 	%f104, %f102, %f103, %f101;
	ld.shared.f32 	%f105, [%r81+12];
	ld.global.f32 	%f106, [%rd18+8];
	fma.rn.f32 	%f107, %f105, %f106, %f104;
	ld.shared.f32 	%f108, [%r81+16];
	ld.global.f32 	%f109, [%rd18+12];
	fma.rn.f32 	%f125, %f108, %f109, %f107;
	add.s32 	%r91, %r91, 4;
$L__BB2_22:
	setp.eq.s32 	%p26, %r18, 0;
	@%p26 bra 	$L__BB2_26;
	setp.eq.s32 	%p27, %r18, 1;
	add.s32 	%r83, %r91, %r2;
	shl.b32 	%r84, %r83, 2;
	add.s32 	%r40, %r35, %r84;
	ld.shared.f32 	%f110, [%r40+4];
	add.s32 	%r85, %r24, %r91;
	mul.wide.s32 	%rd19, %r85, 4;
	add.s64 	%rd4, %rd1, %rd19;
	ld.global.f32 	%f111, [%rd4];
	fma.rn.f32 	%f125, %f110, %f111, %f125;
	@%p27 bra 	$L__BB2_26;
	setp.eq.s32 	%p28, %r18, 2;
	ld.shared.f32 	%f112, [%r40+8];
	ld.global.f32 	%f113, [%rd4+4];
	fma.rn.f32 	%f125, %f112, %f113, %f125;
	@%p28 bra 	$L__BB2_26;
	ld.shared.f32 	%f114, [%r40+12];
	ld.global.f32 	%f115, [%rd4+8];
	fma.rn.f32 	%f125, %f114, %f115, %f125;
$L__BB2_26:
	add.s32 	%r86, %r21, 1;
	setp.ne.s32 	%p29, %r21, %r13;
	@%p29 bra 	$L__BB2_13;
$L__BB2_27:
	cvta.to.global.u64 	%rd20, %rd5;
	add.s64 	%rd22, %rd20, %rd8;
	st.global.f32 	[%rd22], %f125;
$L__BB2_28:
	ret;

}
	// .globl	_Z32sharedMatrixMultiplicationKernelPfS_S_iii
.visible .entry _Z32sharedMatrixMultiplicationKernelPfS_S_iii(
	.param .u64 .ptr .align 1 _Z32sharedMatrixMultiplicationKernelPfS_S_iii_param_0,
	.param .u64 .ptr .align 1 _Z32sharedMatrixMultiplicationKernelPfS_S_iii_param_1,
	.param .u64 .ptr .align 1 _Z32sharedMatrixMultiplicationKernelPfS_S_iii_param_2,
	.param .u32 _Z32sharedMatrixMultiplicationKernelPfS_S_iii_param_3,
	.param .u32 _Z32sharedMatrixMultiplicationKernelPfS_S_iii_param_4,
	.param .u32 _Z32sharedMatrixMultiplicationKernelPfS_S_iii_param_5
)
{
	.reg .pred 	%p<26>;
	.reg .b32 	%r<64>;
	.reg .b32 	%f<181>;
	.reg .b64 	%rd<20>;
	// demoted variable
	.shared .align 4 .b8 _ZZ32sharedMatrixMultiplicationKernelPfS_S_iiiE5tileA[1024];
	// demoted variable
	.shared .align 4 .b8 _ZZ32sharedMatrixMultiplicationKernelPfS_S_iiiE5tileB[1024];
	ld.param.u64 	%rd5, [_Z32sharedMatrixMultiplicationKernelPfS_S_iii_param_0];
	ld.param.u64 	%rd6, [_Z32sharedMatrixMultiplicationKernelPfS_S_iii_param_1];
	ld.param.u32 	%r33, [_Z32sharedMatrixMultiplicationKernelPfS_S_iii_param_3];
	ld.param.u32 	%r34, [_Z32sharedMatrixMultiplicationKernelPfS_S_iii_param_4];
	ld.param.u32 	%r35, [_Z32sharedMatrixMultiplicationKernelPfS_S_iii_param_5];
	cvta.to.global.u64 	%rd1, %rd6;
	cvta.to.global.u64 	%rd2, %rd5;
	mov.u32 	%r1, %tid.x;
	mov.u32 	%r2, %tid.y;
	mov.u32 	%r36, %ctaid.y;
	shl.b32 	%r37, %r36, 4;
	add.s32 	%r3, %r37, %r2;
	mov.u32 	%r38, %ctaid.x;
	shl.b32 	%r4, %r38, 4;
	add.s32 	%r5, %r4, %r1;
	setp.lt.s32 	%p1, %r33, 1;
	mov.f32 	%f180, 0f00000000;
	@%p1 bra 	$L__BB3_19;
	add.s32 	%r6, %r33, 15;
	mul.lo.s32 	%r7, %r33, %r3;
	shl.b32 	%r40, %r2, 6;
	mov.u32 	%r41, _ZZ32sharedMatrixMultiplicationKernelPfS_S_iiiE5tileA;
	add.s32 	%r8, %r41, %r40;
	shl.b32 	%r42, %r1, 2;
	add.s32 	%r9, %r8, %r42;
	mov.u32 	%r43, _ZZ32sharedMatrixMultiplicationKernelPfS_S_iiiE5tileB;
	add.s32 	%r11, %r43, %r42;
	add.s32 	%r10, %r11, %r40;
	setp.lt.u32 	%p2, %r33, 17;
	mov.f32 	%f180, 0f00000000;
	mov.b32 	%r63, 0;
	@%p2 bra 	$L__BB3_13;
	shr.u32 	%r44, %r6, 4;
	and.b32  	%r45, %r44, 134217726;
	neg.s32 	%r62, %r45;
	add.s32 	%r46, %r2, 16;
	mad.lo.s32 	%r47, %r35, %r46, %r1;
	add.s32 	%r60, %r47, %r4;
	shl.b32 	%r14, %r35, 5;
	mad.lo.s32 	%r48, %r2, %r35, %r1;
	add.s32 	%r59, %r48, %r4;
	add.s32 	%r58, %r1, %r7;
	mov.f32 	%f180, 0f00000000;
	mov.u32 	%r57, %r1;
	mov.u32 	%r61, %r2;
$L__BB3_3:
	setp.ge.s32 	%p3, %r3, %r34;
	setp.ge.s32 	%p4, %r57, %r33;
	mul.wide.s32 	%rd7, %r58, 4;
	add.s64 	%rd3, %rd2, %rd7;
	mov.f32 	%f172, 0f00000000;
	or.pred  	%p5, %p3, %p4;
	@%p5 bra 	$L__BB3_5;
	ld.global.f32 	%f172, [%rd3];
$L__BB3_5:
	setp.ge.s32 	%p6, %r5, %r33;
	st.shared.f32 	[%r9], %f172;
	setp.ge.s32 	%p7, %r61, %r35;
	mov.f32 	%f173, 0f00000000;
	or.pred  	%p8, %p6, %p7;
	@%p8 bra 	$L__BB3_7;
	mul.wide.s32 	%rd8, %r59, 4;
	add.s64 	%rd9, %rd1, %rd8;
	ld.global.f32 	%f173, [%rd9];
$L__BB3_7:
	st.shared.f32 	[%r10], %f173;
	bar.sync 	0;
	ld.shared.f32 	%f27, [%r8];
	ld.shared.f32 	%f28, [%r11];
	fma.rn.f32 	%f29, %f27, %f28, %f180;
	ld.shared.f32 	%f30, [%r8+4];
	ld.shared.f32 	%f31, [%r11+64];
	fma.rn.f32 	%f32, %f30, %f31, %f29;
	ld.shared.f32 	%f33, [%r8+8];
	ld.shared.f32 	%f34, [%r11+128];
	fma.rn.f32 	%f35, %f33, %f34, %f32;
	ld.shared.f32 	%f36, [%r8+12];
	ld.shared.f32 	%f37, [%r11+192];
	fma.rn.f32 	%f38, %f36, %f37, %f35;
	ld.shared.f32 	%f39, [%r8+16];
	ld.shared.f32 	%f40, [%r11+256];
	fma.rn.f32 	%f41, %f39, %f40, %f38;
	ld.shared.f32 	%f42, [%r8+20];
	ld.shared.f32 	%f43, [%r11+320];
	fma.rn.f32 	%f44, %f42, %f43, %f41;
	ld.shared.f32 	%f45, [%r8+24];
	ld.shared.f32 	%f46, [%r11+384];
	fma.rn.f32 	%f47, %f45, %f46, %f44;
	ld.shared.f32 	%f48, [%r8+28];
	ld.shared.f32 	%f49, [%r11+448];
	fma.rn.f32 	%f50, %f48, %f49, %f47;
	ld.shared.f32 	%f51, [%r8+32];
	ld.shared.f32 	%f52, [%r11+512];
	fma.rn.f32 	%f53, %f51, %f52, %f50;
	ld.shared.f32 	%f54, [%r8+36];
	ld.shared.f32 	%f55, [%r11+576];
	fma.rn.f32 	%f56, %f54, %f55, %f53;
	ld.shared.f32 	%f57, [%r8+40];
	ld.shared.f32 	%f58, [%r11+640];
	fma.rn.f32 	%f59, %f57, %f58, %f56;
	ld.shared.f32 	%f60, [%r8+44];
	ld.shared.f32 	%f61, [%r11+704];
	fma.rn.f32 	%f62, %f60, %f61, %f59;
	ld.shared.f32 	%f63, [%r8+48];
	ld.shared.f32 	%f64, [%r11+768];
	fma.rn.f32 	%f65, %f63, %f64, %f62;
	ld.shared.f32 	%f66, [%r8+52];
	ld.shared.f32 	%f67, [%r11+832];
	fma.rn.f32 	%f68, %f66, %f67, %f65;
	ld.shared.f32 	%f69, [%r8+56];
	ld.shared.f32 	%f70, [%r11+896];
	fma.rn.f32 	%f71, %f69, %f70, %f68;
	ld.shared.f32 	%f72, [%r8+60];
	ld.shared.f32 	%f73, [%r11+960];
	fma.rn.f32 	%f6, %f72, %f73, %f71;
	bar.sync 	0;
	add.s32 	%r49, %r57, 16;
	setp.ge.s32 	%p10, %r49, %r33;
	mov.f32 	%f174, 0f00000000;
	or.pred  	%p11, %p3, %p10;
	@%p11 bra 	$L__BB3_9;
	ld.global.f32 	%f174, [%rd3+64];
$L__BB3_9:
	st.shared.f32 	[%r9], %f174;
	add.s32 	%r50, %r61, 16;
	setp.ge.s32 	%p13, %r50, %r35;
	mov.f32 	%f175, 0f00000000;
	or.pred  	%p14, %p6, %p13;
	@%p14 bra 	$L__BB3_11;
	mul.wide.s32 	%rd10, %r60, 4;
	add.s64 	%rd11, %rd1, %rd10;
	ld.global.f32 	%f175, [%rd11];
$L__BB3_11:
	st.shared.f32 	[%r10], %f175;
	bar.sync 	0;
	ld.shared.f32 	%f75, [%r8];
	ld.shared.f32 	%f76, [%r11];
	fma.rn.f32 	%f77, %f75, %f76, %f6;
	ld.shared.f32 	%f78, [%r8+4];
	ld.shared.f32 	%f79, [%r11+64];
	fma.rn.f32 	%f80, %f78, %f79, %f77;
	ld.shared.f32 	%f81, [%r8+8];
	ld.shared.f32 	%f82, [%r11+128];
	fma.rn.f32 	%f83, %f81, %f82, %f80;
	ld.shared.f32 	%f84, [%r8+12];
	ld.shared.f32 	%f85, [%r11+192];
	fma.rn.f32 	%f86, %f84, %f85, %f83;
	ld.shared.f32 	%f87, [%r8+16];
	ld.shared.f32 	%f88, [%r11+256];
	fma.rn.f32 	%f89, %f87, %f88, %f86;
	ld.shared.f32 	%f90, [%r8+20];
	ld.shared.f32 	%f91, [%r11+320];
	fma.rn.f32 	%f92, %f90, %f91, %f89;
	ld.shared.f32 	%f93, [%r8+24];
	ld.shared.f32 	%f94, [%r11+384];
	fma.rn.f32 	%f95, %f93, %f94, %f92;
	ld.shared.f32 	%f96, [%r8+28];
	ld.shared.f32 	%f97, [%r11+448];
	fma.rn.f32 	%f98, %f96, %f97, %f95;
	ld.shared.f32 	%f99, [%r8+32];
	ld.shared.f32 	%f100, [%r11+512];
	fma.rn.f32 	%f101, %f99, %f100, %f98;
	ld.shared.f32 	%f102, [%r8+36];
	ld.shared.f32 	%f103, [%r11+576];
	fma.rn.f32 	%f104, %f102, %f103, %f101;
	ld.shared.f32 	%f105, [%r8+40];
	ld.shared.f32 	%f106, [%r11+640];
	fma.rn.f32 	%f107, %f105, %f106, %f104;
	ld.shared.f32 	%f108, [%r8+44];
	ld.shared.f32 	%f109, [%r11+704];
	fma.rn.f32 	%f110, %f108, %f109, %f107;
	ld.shared.f32 	%f111, [%r8+48];
	ld.shared.f32 	%f112, [%r11+768];
	fma.rn.f32 	%f113, %f111, %f112, %f110;
	ld.shared.f32 	%f114, [%r8+52];
	ld.shared.f32 	%f115, [%r11+832];
	fma.rn.f32 	%f116, %f114, %f115, %f113;
	ld.shared.f32 	%f117, [%r8+56];
	ld.shared.f32 	%f118, [%r11+896];
	fma.rn.f32 	%f119, %f117, %f118, %f116;
	ld.shared.f32 	%f120, [%r8+60];
	ld.shared.f32 	%f121, [%r11+960];
	fma.rn.f32 	%f180, %f120, %f121, %f119;
	bar.sync 	0;
	add.s32 	%r62, %r62, 2;
	add.s32 	%r61, %r61, 32;
	add.s32 	%r60, %r60, %r14;
	add.s32 	%r59, %r59, %r14;
	add.s32 	%r58, %r58, 32;
	add.s32 	%r57, %r57, 32;
	setp.ne.s32 	%p15, %r62, 0;
	@%p15 bra 	$L__BB3_3;
	and.b32  	%r63, %r6, 2147483616;
$L__BB3_13:
	and.b32  	%r51, %r6, 16;
	setp.eq.s32 	%p16, %r51, 0;
	@%p16 bra 	$L__BB3_19;
	setp.ge.s32 	%p17, %r3, %r34;
	add.s32 	%r52, %r63, %r1;
	setp.ge.s32 	%p18, %r52, %r33;
	mov.f32 	%f178, 0f00000000;
	or.pred  	%p19, %p17, %p18;
	@%p19 bra 	$L__BB3_16;
	add.s32 	%r53, %r52, %r7;
	mul.wide.s32 	%rd12, %r53, 4;
	add.s64 	%rd13, %rd2, %rd12;
	ld.global.f32 	%f178, [%rd13];
$L__BB3_16:
	setp.ge.s32 	%p20, %r5, %r33;
	st.shared.f32 	[%r9], %f178;
	add.s32 	%r54, %r63, %r2;
	setp.ge.s32 	%p21, %r54, %r35;
	mov.f32 	%f179, 0f00000000;
	or.pred  	%p22, %p20, %p21;
	@%p22 bra 	$L__BB3_18;
	mad.lo.s32 	%r55, %r54, %r35, %r5;
	mul.wide.s32 	%rd14, %r55, 4;
	add.s64 	%rd15, %rd1, %rd14;
	ld.global.f32 	%f179, [%rd15];
$L__BB3_18:
	st.shared.f32 	[%r10], %f179;
	bar.sync 	0;
	ld.shared.f32 	%f124, [%r8];
	ld.shared.f32 	%f125, [%r11];
	fma.rn.f32 	%f126, %f124, %f125, %f180;
	ld.shared.f32 	%f127, [%r8+4];
	ld.shared.f32 	%f128, [%r11+64];
	fma.rn.f32 	%f129, %f127, %f128, %f126;
	ld.shared.f32 	%f130, [%r8+8];
	ld.shared.f32 	%f131, [%r11+128];
	fma.rn.f32 	%f132, %f130, %f131, %f129;
	ld.shared.f32 	%f133, [%r8+12];
	ld.shared.f32 	%f134, [%r11+192];
	fma.rn.f32 	%f135, %f133, %f134, %f132;
	ld.shared.f32 	%f136, [%r8+16];
	ld.shared.f32 	%f137, [%r11+256];
	fma.rn.f32 	%f138, %f136, %f137, %f135;
	ld.shared.f32 	%f139, [%r8+20];
	ld.shared.f32 	%f140, [%r11+320];
	fma.rn.f32 	%f141, %f139, %f140, %f138;
	ld.shared.f32 	%f142, [%r8+24];
	ld.shared.f32 	%f143, [%r11+384];
	fma.rn.f32 	%f144, %f142, %f143, %f141;
	ld.shared.f32 	%f145, [%r8+28];
	ld.shared.f32 	%f146, [%r11+448];
	fma.rn.f32 	%f147, %f145, %f146, %f144;
	ld.shared.f32 	%f148, [%r8+32];
	ld.shared.f32 	%f149, [%r11+512];
	fma.rn.f32 	%f150, %f148, %f149, %f147;
	ld.shared.f32 	%f151, [%r8+36];
	ld.shared.f32 	%f152, [%r11+576];
	fma.rn.f32 	%f153, %f151, %f152, %f150;
	ld.shared.f32 	%f154, [%r8+40];
	ld.shared.f32 	%f155, [%r11+640];
	fma.rn.f32 	%f156, %f154, %f155, %f153;
	ld.shared.f32 	%f157, [%r8+44];
	ld.shared.f32 	%f158, [%r11+704];
	fma.rn.f32 	%f159, %f157, %f158, %f156;
	ld.shared.f32 	%f160, [%r8+48];
	ld.shared.f32 	%f161, [%r11+768];
	fma.rn.f32 	%f162, %f160, %f161, %f159;
	ld.shared.f32 	%f163, [%r8+52];
	ld.shared.f32 	%f164, [%r11+832];
	fma.rn.f32 	%f165, %f163, %f164, %f162;
	ld.shared.f32 	%f166, [%r8+56];
	ld.shared.f32 	%f167, [%r11+896];
	fma.rn.f32 	%f168, %f166, %f167, %f165;
	ld.shared.f32 	%f169, [%r8+60];
	ld.shared.f32 	%f170, [%r11+960];
	fma.rn.f32 	%f180, %f169, %f170, %f168;
	bar.sync 	0;
$L__BB3_19:
	setp.ge.s32 	%p23, %r3, %r34;
	setp.ge.s32 	%p24, %r5, %r33;
	or.pred  	%p25, %p24, %p23;
	@%p25 bra 	$L__BB3_21;
	ld.param.u64 	%rd19, [_Z32sharedMatrixMultiplicationKernelPfS_S_iii_param_2];
	mad.lo.s32 	%r56, %r33, %r3, %r5;
	cvta.to.global.u64 	%rd16, %rd19;
	mul.wide.s32 	%rd17, %r56, 4;
	add.s64 	%rd18, %rd16, %rd17;
	st.global.f32 	[%rd18], %f180;
$L__BB3_21:
	ret;

}
	// .globl	_Z31inputChannelReductionTreeKernelPfS_ii
.visible .entry _Z31inputChannelReductionTreeKernelPfS_ii(
	.param .u64 .ptr .align 1 _Z31inputChannelReductionTreeKernelPfS_ii_param_0,
	.param .u64 .ptr .align 1 _Z31inputChannelReductionTreeKernelPfS_ii_param_1,
	.param .u32 _Z31inputChannelReductionTreeKernelPfS_ii_param_2,
	.param .u32 _Z31inputChannelReductionTreeKernelPfS_ii_param_3
)
{
	.reg .pred 	%p<6>;
	.reg .b32 	%r<25>;
	.reg .b32 	%f<9>;
	.reg .b64 	%rd<9>;

	ld.param.u64 	%rd1, [_Z31inputChannelReductionTreeKernelPfS_ii_param_0];
	ld.param.u64 	%rd2, [_Z31inputChannelReductionTreeKernelPfS_ii_param_1];
	ld.param.u32 	%r11, [_Z31inputChannelReductionTreeKernelPfS_ii_param_2];
	ld.param.u32 	%r12, [_Z31inputChannelReductionTreeKernelPfS_ii_param_3];
	mov.u32 	%r13, %tid.x;
	mov.u32 	%r14, %tid.y;
	mov.u32 	%r1, %ntid.x;
	mad.lo.s32 	%r2, %r14, %r1, %r13;
	mov.u32 	%r3, %ctaid.x;
	mad.lo.s32 	%r15, %r3, %r1, %r13;
	mov.u32 	%r4, %ctaid.y;
	mov.u32 	%r5, %ntid.y;
	mul.lo.s32 	%r16, %r4, %r5;
	mad.lo.s32 	%r6, %r16, %r11, %r15;
	mul.lo.s32 	%r17, %r12, %r11;
	setp.ge.s32 	%p1, %r6, %r17;
	mov.f32 	%f8, 0f00000000;
	@%p1 bra 	$L__BB4_2;
	cvta.to.global.u64 	%rd3, %rd1;
	mul.wide.s32 	%rd4, %r6, 4;
	add.s64 	%rd5, %rd3, %rd4;
	ld.global.f32 	%f8, [%rd5];
$L__BB4_2:
	shl.b32 	%r18, %r2, 2;
	mov.u32 	%r19, sharedData;
	add.s32 	%r7, %r19, %r18;
	st.shared.f32 	[%r7], %f8;
	bar.sync 	0;
	mul.lo.s32 	%r24, %r1, %r5;
	setp.lt.u32 	%p2, %r24, 2;
	@%p2 bra 	$L__BB4_6;
$L__BB4_3:
	shr.u32 	%r10, %r24, 1;
	setp.ge.u32 	%p3, %r2, %r10;
	@%p3 bra 	$L__BB4_5;
	shl.b32 	%r20, %r10, 2;
	add.s32 	%r21, %r7, %r20;
	ld.shared.f32 	%f4, [%r21];
	ld.shared.f32 	%f5, [%r7];
	add.f32 	%f6, %f4, %f5;
	st.shared.f32 	[%r7], %f6;
$L__BB4_5:
	bar.sync 	0;
	setp.gt.u32 	%p4, %r24, 3;
	mov.u32 	%r24, %r10;
	@%p4 bra 	$L__BB4_3;
$L__BB4_6:
	setp.ne.s32 	%p5, %r2, 0;
	@%p5 bra 	$L__BB4_8;
	ld.shared.f32 	%f7, [sharedData];
	mov.u32 	%r22, %nctaid.x;
	mad.lo.s32 	%r23, %r4, %r22, %r3;
	cvta.to.global.u64 	%rd6, %rd2;
	mul.wide.u32 	%rd7, %r23, 4;
	add.s64 	%rd8, %rd6, %rd7;
	st.global.f32 	[%rd8], %f7;
$L__BB4_8:
	ret;

}
	// .globl	_Z34inputChannelReductionAtomicsKernelPfS_ii
.visible .entry _Z34inputChannelReductionAtomicsKernelPfS_ii(
	.param .u64 .ptr .align 1 _Z34inputChannelReductionAtomicsKernelPfS_ii_param_0,
	.param .u64 .ptr .align 1 _Z34inputChannelReductionAtomicsKernelPfS_ii_param_1,
	.param .u32 _Z34inputChannelReductionAtomicsKernelPfS_ii_param_2,
	.param .u32 _Z34inputChannelReductionAtomicsKernelPfS_ii_param_3
)
{
	.reg .pred 	%p<4>;
	.reg .b32 	%r<14>;
	.reg .b32 	%f<3>;
	.reg .b64 	%rd<7>;

	ld.param.u64 	%rd1, [_Z34inputChannelReductionAtomicsKernelPfS_ii_param_0];
	ld.param.u64 	%rd2, [_Z34inputChannelReductionAtomicsKernelPfS_ii_param_1];
	ld.param.u32 	%r3, [_Z34inputChannelReductionAtomicsKernelPfS_ii_param_2];
	ld.param.u32 	%r4, [_Z34inputChannelReductionAtomicsKernelPfS_ii_param_3];
	mov.u32 	%r6, %ctaid.x;
	mov.u32 	%r7, %ntid.x;
	mov.u32 	%r8, %tid.x;
	mad.lo.s32 	%r1, %r6, %r7, %r8;
	mov.u32 	%r9, %ctaid.y;
	mov.u32 	%r10, %ntid.y;
	mov.u32 	%r11, %tid.y;
	mad.lo.s32 	%r12, %r9, %r10, %r11;
	setp.ge.s32 	%p1, %r1, %r3;
	setp.ge.s32 	%p2, %r12, %r4;
	or.pred  	%p3, %p1, %p2;
	@%p3 bra 	$L__BB5_2;
	cvta.to.global.u64 	%rd3, %rd1;
	cvta.to.global.u64 	%rd4, %rd2;
	mad.lo.s32 	%r13, %r3, %r12, %r1;
	mul.wide.s32 	%rd5, %r13, 4;
	add.s64 	%rd6, %rd3, %rd5;
	ld.global.f32 	%f1, [%rd6];
	atom.global.add.f32 	%f2, [%rd4], %f1;
$L__BB5_2:
	ret;

}
	// .globl	_Z21fp16ConvolutionKernelP6__halfS0_S0_iii
.visible .entry _Z21fp16ConvolutionKernelP6__halfS0_S0_iii(
	.param .u64 .ptr .align 1 _Z21fp16ConvolutionKernelP6__halfS0_S0_iii_param_0,
	.param .u64 .ptr .align 1 _Z21fp16ConvolutionKernelP6__halfS0_S0_iii_param_1,
	.param .u64 .ptr .align 1 _Z21fp16ConvolutionKernelP6__halfS0_S0_iii_param_2,
	.param .u32 _Z21fp16ConvolutionKernelP6__halfS0_S0_iii_param_3,
	.param .u32 _Z21fp16ConvolutionKernelP6__halfS0_S0_iii_param_4,
	.param .u32 _Z21fp16ConvolutionKernelP6__halfS0_S0_iii_param_5
)
{
	.reg .pred 	%p<88>;
	.reg .b16 	%rs<159>;
	.reg .b32 	%r<101>;
	.reg .b32 	%f<2>;
	.reg .b64 	%rd<26>;

	ld.param.u64 	%rd10, [_Z21fp16ConvolutionKernelP6__halfS0_S0_iii_param_0];
	ld.param.u64 	%rd11, [_Z21fp16ConvolutionKernelP6__halfS0_S0_iii_param_1];
	ld.param.u32 	%r38, [_Z21fp16ConvolutionKernelP6__halfS0_S0_iii_param_3];
	ld.param.u32 	%r41, [_Z21fp16ConvolutionKernelP6__halfS0_S0_iii_param_4];
	ld.param.u32 	%r40, [_Z21fp16ConvolutionKernelP6__halfS0_S0_iii_param_5];
	cvta.to.global.u64 	%rd1, %rd11;
	cvta.to.global.u64 	%rd2, %rd10;
	mov.u32 	%r42, %ctaid.x;
	mov.u32 	%r43, %ntid.x;
	mov.u32 	%r44, %tid.x;
	mad.lo.s32 	%r1, %r42, %r43, %r44;
	mov.u32 	%r45, %ctaid.y;
	mov.u32 	%r46, %ntid.y;
	mov.u32 	%r47, %tid.y;
	mad.lo.s32 	%r48, %r45, %r46, %r47;
	setp.ge.s32 	%p1, %r1, %r38;
	setp.ge.s32 	%p2, %r48, %r41;
	or.pred  	%p3, %p1, %p2;
	@%p3 bra 	$L__BB6_46;
	mov.f32 	%f1, 0f00000000;
	// begin inline asm
	{  cvt.rn.f16.f32 %rs157, %f1;}

	// end inline asm
	shr.u32 	%r49, %r40, 31;
	add.s32 	%r50, %r40, %r49;
	shr.s32 	%r3, %r50, 1;
	neg.s32 	%r4, %r3;
	setp.lt.s32 	%p4, %r40, -1;
	@%p4 bra 	$L__BB6_45;
	abs.s32 	%r5, %r3;
	add.s32 	%r6, %r3, %r5;
	add.s32 	%r51, %r6, 1;
	and.b32  	%r7, %r51, 7;
	mov.u32 	%r92, %r4;
$L__BB6_3:
	mov.u32 	%r8, %r92;
	setp.lt.u32 	%p5, %r6, 7;
	add.s32 	%r10, %r8, %r48;
	mul.lo.s32 	%r11, %r10, %r38;
	add.s32 	%r52, %r8, %r3;
	mul.lo.s32 	%r93, %r52, %r40;
	add.s32 	%r13, %r93, %r3;
	mov.u32 	%r99, %r4;
	@%p5 bra 	$L__BB6_23;
	and.b32  	%r54, %r51, -8;
	neg.s32 	%r96, %r54;
	sub.s32 	%r97, 3, %r3;
	sub.s32 	%r95, %r1, %r3;
	add.s32 	%r94, %r95, %r11;
$L__BB6_5:
	.pragma "nounroll";
	setp.ge.s32 	%p6, %r10, %r41;
	or.b32  	%r55, %r95, %r10;
	setp.lt.s32 	%p7, %r55, 0;
	setp.ge.s32 	%p8, %r95, %r38;
	or.pred  	%p9, %p8, %p6;
	mul.wide.s32 	%rd12, %r94, 2;
	add.s64 	%rd3, %rd2, %rd12;
	mul.wide.s32 	%rd13, %r93, 2;
	add.s64 	%rd4, %rd1, %rd13;
	or.pred  	%p10, %p9, %p7;
	@%p10 bra 	$L__BB6_7;
	ld.global.u16 	%rs44, [%rd3];
	ld.global.u16 	%rs45, [%rd4];
	// begin inline asm
	{mul.f16 %rs43,%rs44,%rs45;
}
	// end inline asm
	// begin inline asm
	{add.f16 %rs157,%rs157,%rs43;
}
	// end inline asm
$L__BB6_7:
	add.s32 	%r56, %r95, 1;
	or.b32  	%r57, %r56, %r10;
	setp.lt.s32 	%p12, %r57, 0;
	setp.ge.s32 	%p13, %r56, %r38;
	or.pred  	%p14, %p13, %p6;
	or.pred  	%p15, %p14, %p12;
	@%p15 bra 	$L__BB6_9;
	ld.global.u16 	%rs50, [%rd3+2];
	ld.global.u16 	%rs51, [%rd4+2];
	// begin inline asm
	{mul.f16 %rs49,%rs50,%rs51;
}
	// end inline asm
	// begin inline asm
	{add.f16 %rs157,%rs157,%rs49;
}
	// end inline asm
$L__BB6_9:
	add.s32 	%r58, %r95, 2;
	or.b32  	%r59, %r58, %r10;
	setp.lt.s32 	%p17, %r59, 0;
	setp.ge.s32 	%p18, %r58, %r38;
	or.pred  	%p19, %p18, %p6;
	or.pred  	%p20, %p19, %p17;
	@%p20 bra 	$L__BB6_11;
	ld.global.u16 	%rs56, [%rd3+4];
	ld.global.u16 	%rs57, [%rd4+4];
	// begin inline asm
	{mul.f16 %rs55,%rs56,%rs57;
}
	// end inline asm
	// begin inline asm
	{add.f16 %rs157,%rs157,%rs55;
}
	// end inline asm
$L__BB6_11:
	add.s32 	%r60, %r95, 3;
	or.b32  	%r61, %r60, %r10;
	setp.lt.s32 	%p22, %r61, 0;
	setp.ge.s32 	%p23, %r60, %r38;
	or.pred  	%p24, %p23, %p6;
	or.pred  	%p25, %p24, %p22;
	@%p25 bra 	$L__BB6_13;
	ld.global.u16 	%rs62, [%rd3+6];
	ld.global.u16 	%rs63, [%rd4+6];
	// begin inline asm
	{mul.f16 %rs61,%rs62,%rs63;
}
	// end inline asm
	// begin inline asm
	{add.f16 %rs157,%rs157,%rs61;
}
	// end inline asm
$L__BB6_13:
	add.s32 	%r62, %r95, 4;
	or.b32  	%r63, %r62, %r10;
	setp.lt.s32 	%p27, %r63, 0;
	setp.ge.s32 	%p28, %r62, %r38;
	or.pred  	%p29, %p28, %p6;
	or.pred  	%p30, %p29, %p27;
	@%p30 bra 	$L__BB6_15;
	ld.global.u16 	%rs68, [%rd3+8];
	ld.global.u16 	%rs69, [%rd4+8];
	// begin inline asm
	{mul.f16 %rs67,%rs68,%rs69;
}
	// end inline asm
	// begin inline asm
	{add.f16 %rs157,%rs157,%rs67;
}
	// end inline asm
$L__BB6_15:
	add.s32 	%r64, %r95, 5;
	or.b32  	%r65, %r64, %r10;
	setp.lt.s32 	%p32, %r65, 0;
	setp.ge.s32 	%p33, %r64, %r38;
	or.pred  	%p34, %p33, %p6;
	or.pred  	%p35, %p34, %p32;
	@%p35 bra 	$L__BB6_17;
	ld.global.u16 	%rs74, [%rd3+10];
	ld.global.u16 	%rs75, [%rd4+10];
	// begin inline asm
	{mul.f16 %rs73,%rs74,%rs75;
}
	// end inline asm
	// begin inline asm
	{add.f16 %rs157,%rs157,%rs73;
}
	// end inline asm
$L__BB6_17:
	add.s32 	%r66, %r95, 6;
	or.b32  	%r67, %r66, %r10;
	setp.lt.s32 	%p37, %r67, 0;
	setp.ge.s32 	%p38, %r66, %r38;
	or.pred  	%p39, %p38, %p6;
	or.pred  	%p40, %p39, %p37;
	@%p40 bra 	$L__BB6_19;
	ld.global.u16 	%rs80, [%rd3+12];
	ld.global.u16 	%rs81, [%rd4+12];
	// begin inline asm
	{mul.f16 %rs79,%rs80,%rs81;
}
	// end inline asm
	// begin inline asm
	{add.f16 %rs157,%rs157,%rs79;
}
	// end inline asm
$L__BB6_19:
	add.s32 	%r68, %r95, 7;
	or.b32  	%r69, %r68, %r10;
	setp.lt.s32 	%p42, %r69, 0;
	setp.ge.s32 	%p43, %r68, %r38;
	or.pred  	%p44, %p43, %p6;
	or.pred  	%p45, %p44, %p42;
	@%p45 bra 	$L__BB6_21;
	ld.global.u16 	%rs86, [%rd3+14];
	ld.global.u16 	%rs87, [%rd4+14];
	// begin inline asm
	{mul.f16 %rs85,%rs86,%rs87;
}
	// end inline asm
	// begin inline asm
	{add.f16 %rs157,%rs157,%rs85;
}
	// end inline asm
$L__BB6_21:
	add.s32 	%r97, %r97, 8;
	add.s32 	%r96, %r96, 8;
	add.s32 	%r95, %r95, 8;
	add.s32 	%r94, %r94, 8;
	add.s32 	%r93, %r93, 8;
	setp.ne.s32 	%p46, %r96, 0;
	@%p46 bra 	$L__BB6_5;
	add.s32 	%r99, %r97, -3;
$L__BB6_23:
	setp.eq.s32 	%p47, %r7, 0;
	@%p47 bra 	$L__BB6_44;
	add.s32 	%r70, %r7, -1;
	setp.lt.u32 	%p48, %r70, 3;
	@%p48 bra 	$L__BB6_34;
	setp.ge.s32 	%p49, %r10, %r41;
	add.s32 	%r30, %r99, %r1;
	or.b32  	%r71, %r30, %r10;
	setp.lt.s32 	%p50, %r71, 0;
	setp.ge.s32 	%p51, %r30, %r38;
	or.pred  	%p52, %p51, %p49;
	add.s32 	%r72, %r30, %r11;
	mul.wide.s32 	%rd14, %r72, 2;
	add.s64 	%rd5, %rd2, %rd14;
	add.s32 	%r73, %r13, %r99;
	mul.wide.s32 	%rd15, %r73, 2;
	add.s64 	%rd6, %rd1, %rd15;
	or.pred  	%p53, %p52, %p50;
	@%p53 bra 	$L__BB6_27;
	ld.global.u16 	%rs93, [%rd5];
	ld.global.u16 	%rs94, [%rd6];
	// begin inline asm
	{mul.f16 %rs92,%rs93,%rs94;
}
	// end inline asm
	// begin inline asm
	{add.f16 %rs157,%rs157,%rs92;
}
	// end inline asm
$L__BB6_27:
	add.s32 	%r74, %r30, 1;
	or.b32  	%r75, %r74, %r10;
	setp.lt.s32 	%p55, %r75, 0;
	setp.ge.s32 	%p56, %r74, %r38;
	or.pred  	%p57, %p56, %p49;
	or.pred  	%p58, %p57, %p55;
	@%p58 bra 	$L__BB6_29;
	ld.global.u16 	%rs99, [%rd5+2];
	ld.global.u16 	%rs100, [%rd6+2];
	// begin inline asm
	{mul.f16 %rs98,%rs99,%rs100;
}
	// end inline asm
	// begin inline asm
	{add.f16 %rs157,%rs157,%rs98;
}
	// end inline asm
$L__BB6_29:
	add.s32 	%r76, %r30, 2;
	or.b32  	%r77, %r76, %r10;
	setp.lt.s32 	%p60, %r77, 0;
	setp.ge.s32 	%p61, %r76, %r38;
	or.pred  	%p62, %p61, %p49;
	or.pred  	%p63, %p62, %p60;
	@%p63 bra 	$L__BB6_31;
	ld.global.u16 	%rs105, [%rd5+4];
	ld.global.u16 	%rs106, [%rd6+4];
	// begin inline asm
	{mul.f16 %rs104,%rs105,%rs106;
}
	// end inline asm
	// begin inline asm
	{add.f16 %rs157,%rs157,%rs104;
}
	// end inline asm
$L__BB6_31:
	add.s32 	%r78, %r30, 3;
	or.b32  	%r79, %r78, %r10;
	setp.lt.s32 	%p65, %r79, 0;
	setp.ge.s32 	%p66, %r78, %r38;
	or.pred  	%p67, %p66, %p49;
	or.pred  	%p68, %p67, %p65;
	@%p68 bra 	$L__BB6_33;
	ld.global.u16 	%rs111, [%rd5+6];
	ld.global.u16 	%rs112, [%rd6+6];
	// begin inline asm
	{mul.f16 %rs110,%rs111,%rs112;
}
	// end inline asm
	// begin inline asm
	{add.f16 %rs157,%rs157,%rs110;
}
	// end inline asm
$L__BB6_33:
	add.s32 	%r99, %r99, 4;
$L__BB6_34:
	and.b32  	%r80, %r51, 3;
	setp.eq.s32 	%p69, %r80, 0;
	@%p69 bra 	$L__BB6_44;
	setp.eq.s32 	%p70, %r80, 1;
	@%p70 bra 	$L__BB6_41;
	setp.ge.s32 	%p71, %r10, %r41;
	add.s32 	%r33, %r99, %r1;
	or.b32  	%r82, %r33, %r10;
	setp.lt.s32 	%p72, %r82, 0;
	setp.ge.s32 	%p73, %r33, %r38;
	or.pred  	%p74, %p73, %p71;
	add.s32 	%r83, %r33, %r11;
	mul.wide.s32 	%rd16, %r83, 2;
	add.s64 	%rd7, %rd2, %rd16;
	add.s32 	%r84, %r13, %r99;
	mul.wide.s32 	%rd17, %r84, 2;
	add.s64 	%rd8, %rd1, %rd17;
	or.pred  	%p75, %p74, %p72;
	@%p75 bra 	$L__BB6_38;
	ld.global.u16 	%rs118, [%rd7];
	ld.global.u16 	%rs119, [%rd8];
	// begin inline asm
	{mul.f16 %rs117,%rs118,%rs119;
}
	// end inline asm
	// begin inline asm
	{add.f16 %rs157,%rs157,%rs117;
}
	// end inline asm
$L__BB6_38:
	add.s32 	%r85, %r33, 1;
	or.b32  	%r86, %r85, %r10;
	setp.lt.s32 	%p77, %r86, 0;
	setp.ge.s32 	%p78, %r85, %r38;
	or.pred  	%p79, %p78, %p71;
	or.pred  	%p80, %p79, %p77;
	@%p80 bra 	$L__BB6_40;
	ld.global.u16 	%rs124, [%rd7+2];
	ld.global.u16 	%rs125, [%rd8+2];
	// begin inline asm
	{mul.f16 %rs123,%rs124,%rs125;
}
	// end inline asm
	// begin inline asm
	{add.f16 %rs157,%rs157,%rs123;
}
	// end inline asm
$L__BB6_40:
	add.s32 	%r99, %r99, 2;
$L__BB6_41:
	and.b32  	%r87, %r6, 1;
	setp.eq.b32 	%p81, %r87, 1;
	@%p81 bra 	$L__BB6_44;
	setp.ge.s32 	%p82, %r10, %r41;
	add.s32 	%r36, %r99, %r1;
	or.b32  	%r88, %r36, %r10;
	setp.lt.s32 	%p83, %r88, 0;
	setp.ge.s32 	%p84, %r36, %r38;
	or.pred  	%p85, %p84, %p82;
	or.pred  	%p86, %p85, %p83;
	@%p86 bra 	$L__BB6_44;
	add.s32 	%r89, %r36, %r11;
	mul.wide.s32 	%rd18, %r89, 2;
	add.s64 	%rd19, %rd2, %rd18;
	ld.global.u16 	%rs130, [%rd19];
	add.s32 	%r90, %r13, %r99;
	mul.wide.s32 	%rd20, %r90, 2;
	add.s64 	%rd21, %rd1, %rd20;
	ld.global.u16 	%rs131, [%rd21];
	// begin inline asm
	{mul.f16 %rs129,%rs130,%rs131;
}
	// end inline asm
	// begin inline asm
	{add.f16 %rs157,%rs157,%rs129;
}
	// end inline asm
$L__BB6_44:
	add.s32 	%r92, %r8, 1;
	setp.ne.s32 	%p87, %r8, %r5;
	@%p87 bra 	$L__BB6_3;
$L__BB6_45:
	ld.param.u64 	%rd25, [_Z21fp16ConvolutionKernelP6__halfS0_S0_iii_param_2];
	mad.lo.s32 	%r91, %r38, %r48, %r1;
	cvta.to.global.u64 	%rd22, %rd25;
	mul.wide.s32 	%rd23, %r91, 2;
	add.s64 	%rd24, %rd22, %rd23;
	st.global.u16 	[%rd24], %rs157;
$L__BB6_46:
	ret;

}
	// .globl	_Z26optimizedConvolutionKernelPfS_S_iii
.visible .entry _Z26optimizedConvolutionKernelPfS_S_iii(
	.param .u64 .ptr .align 1 _Z26optimizedConvolutionKernelPfS_S_iii_param_0,
	.param .u64 .ptr .align 1 _Z26optimizedConvolutionKernelPfS_S_iii_param_1,
	.param .u64 .ptr .align 1 _Z26optimizedConvolutionKernelPfS_S_iii_param_2,
	.param .u32 _Z26optimizedConvolutionKernelPfS_S_iii_param_3,
	.param .u32 _Z26optimizedConvolutionKernelPfS_S_iii_param_4,
	.param .u32 _Z26optimizedConvolutionKernelPfS_S_iii_param_5
)
{
	.reg .pred 	%p<88>;
	.reg .b32 	%r<101>;
	.reg .b32 	%f<99>;
	.reg .b64 	%rd<26>;

	ld.param.u64 	%rd10, [_Z26optimizedConvolutionKernelPfS_S_iii_param_0];
	ld.param.u64 	%rd11, [_Z26optimizedConvolutionKernelPfS_S_iii_param_1];
	ld.param.u32 	%r38, [_Z26optimizedConvolutionKernelPfS_S_iii_param_3];
	ld.param.u32 	%r41, [_Z26optimizedConvolutionKernelPfS_S_iii_param_4];
	ld.param.u32 	%r40, [_Z26optimizedConvolutionKernelPfS_S_iii_param_5];
	cvta.to.global.u64 	%rd1, %rd11;
	cvta.to.global.u64 	%rd2, %rd10;
	mov.u32 	%r42, %ctaid.x;
	mov.u32 	%r43, %ntid.x;
	mov.u32 	%r44, %tid.x;
	mad.lo.s32 	%r1, %r42, %r43, %r44;
	mov.u32 	%r45, %ctaid.y;
	mov.u32 	%r46, %ntid.y;
	mov.u32 	%r47, %tid.y;
	mad.lo.s32 	%r48, %r45, %r46, %r47;
	setp.ge.s32 	%p1, %r1, %r38;
	setp.ge.s32 	%p2, %r48, %r41;
	or.pred  	%p3, %p1, %p2;
	@%p3 bra 	$L__BB7_46;
	shr.u32 	%r49, %r40, 31;
	add.s32 	%r50, %r40, %r49;
	shr.s32 	%r3, %r50, 1;
	neg.s32 	%r4, %r3;
	setp.lt.s32 	%p4, %r40, -1;
	mov.f32 	%f97, 0f00000000;
	@%p4 bra 	$L__BB7_45;
	abs.s32 	%r5, %r3;
	add.s32 	%r6, %r3, %r5;
	add.s32 	%r51, %r6, 1;
	and.b32  	%r7, %r51, 7;
	mov.f32 	%f97, 0f00000000;
	mov.u32 	%r92, %r4;
$L__BB7_3:
	mov.u32 	%r8, %r92;
	setp.lt.u32 	%p5, %r6, 7;
	add.s32 	%r10, %r8, %r48;
	mul.lo.s32 	%r11, %r10, %r38;
	add.s32 	%r52, %r8, %r3;
	mul.lo.s32 	%r93, %r52, %r40;
	add.s32 	%r13, %r93, %r3;
	mov.u32 	%r99, %r4;
	@%p5 bra 	$L__BB7_23;
	and.b32  	%r54, %r51, -8;
	neg.s32 	%r96, %r54;
	sub.s32 	%r97, 3, %r3;
	sub.s32 	%r95, %r1, %r3;
	add.s32 	%r94, %r95, %r11;
$L__BB7_5:
	.pragma "nounroll";
	setp.ge.s32 	%p6, %r10, %r41;
	or.b32  	%r55, %r95, %r10;
	setp.lt.s32 	%p7, %r55, 0;
	setp.ge.s32 	%p8, %r95, %r38;
	or.pred  	%p9, %p8, %p6;
	mul.wide.s32 	%rd12, %r94, 4;
	add.s64 	%rd3, %rd2, %rd12;
	mul.wide.s32 	%rd13, %r93, 4;
	add.s64 	%rd4, %rd1, %rd13;
	or.pred  	%p10, %p9, %p7;
	@%p10 bra 	$L__BB7_7;
	ld.global.nc.f32 	%f43, [%rd3];
	ld.global.nc.f32 	%f44, [%rd4];
	fma.rn.f32 	%f97, %f43, %f44, %f97;
$L__BB7_7:
	add.s32 	%r56, %r95, 1;
	or.b32  	%r57, %r56, %r10;
	setp.lt.s32 	%p12, %r57, 0;
	setp.ge.s32 	%p13, %r56, %r38;
	or.pred  	%p14, %p13, %p6;
	or.pred  	%p15, %p14, %p12;
	@%p15 bra 	$L__BB7_9;
	ld.global.nc.f32 	%f45, [%rd3+4];
	ld.global.nc.f32 	%f46, [%rd4+4];
	fma.rn.f32 	%f97, %f45, %f46, %f97;
$L__BB7_9:
	add.s32 	%r58, %r95, 2;
	or.b32  	%r59, %r58, %r10;
	setp.lt.s32 	%p17, %r59, 0;
	setp.ge.s32 	%p18, %r58, %r38;
	or.pred  	%p19, %p18, %p6;
	or.pred  	%p20, %p19, %p17;
	@%p20 bra 	$L__BB7_11;
	ld.global.nc.f32 	%f47, [%rd3+8];
	ld.global.nc.f32 	%f48, [%rd4+8];
	fma.rn.f32 	%f97, %f47, %f48, %f97;
$L__BB7_11:
	add.s32 	%r60, %r95, 3;
	or.b32  	%r61, %r60, %r10;
	setp.lt.s32 	%p22, %r61, 0;
	setp.ge.s32 	%p23, %r60, %r38;
	or.pred  	%p24, %p23, %p6;
	or.pred  	%p25, %p24, %p22;
	@%p25 bra 	$L__BB7_13;
	ld.global.nc.f32 	%f49, [%rd3+12];
	ld.global.nc.f32 	%f50, [%rd4+12];
	fma.rn.f32 	%f97, %f49, %f50, %f97;
$L__BB7_13:
	add.s32 	%r62, %r95, 4;
	or.b32  	%r63, %r62, %r10;
	setp.lt.s32 	%p27, %r63, 0;
	setp.ge.s32 	%p28, %r62, %r38;
	or.pred  	%p29, %p28, %p6;
	or.pred  	%p30, %p29, %p27;
	@%p30 bra 	$L__BB7_15;
	ld.global.nc.f32 	%f51, [%rd3+16];
	ld.global.nc.f32 	%f52, [%rd4+16];
	fma.rn.f32 	%f97, %f51, %f52, %f97;
$L__BB7_15:
	add.s32 	%r64, %r95, 5;
	or.b32  	%r65, %r64, %r10;
	setp.lt.s32 	%p32, %r65, 0;
	setp.ge.s32 	%p33, %r64, %r38;
	or.pred  	%p34, %p33, %p6;
	or.pred  	%p35, %p34, %p32;
	@%p35 bra 	$L__BB7_17;
	ld.global.nc.f32 	%f53, [%rd3+20];
	ld.global.nc.f32 	%f54, [%rd4+20];
	fma.rn.f32 	%f97, %f53, %f54, %f97;
$L__BB7_17:
	add.s32 	%r66, %r95, 6;
	or.b32  	%r67, %r66, %r10;
	setp.lt.s32 	%p37, %r67, 0;
	setp.ge.s32 	%p38, %r66, %r38;
	or.pred  	%p39, %p38, %p6;
	or.pred  	%p40, %p39, %p37;
	@%p40 bra 	$L__BB7_19;
	ld.global.nc.f32 	%f55, [%rd3+24];
	ld.global.nc.f32 	%f56, [%rd4+24];
	fma.rn.f32 	%f97, %f55, %f56, %f97;
$L__BB7_19:
	add.s32 	%r68, %r95, 7;
	or.b32  	%r69, %r68, %r10;
	setp.lt.s32 	%p42, %r69, 0;
	setp.ge.s32 	%p43, %r68, %r38;
	or.pred  	%p44, %p43, %p6;
	or.pred  	%p45, %p44, %p42;
	@%p45 bra 	$L__BB7_21;
	ld.global.nc.f32 	%f57, [%rd3+28];
	ld.global.nc.f32 	%f58, [%rd4+28];
	fma.rn.f32 	%f97, %f57, %f58, %f97;
$L__BB7_21:
	add.s32 	%r97, %r97, 8;
	add.s32 	%r96, %r96, 8;
	add.s32 	%r95, %r95, 8;
	add.s32 	%r94, %r94, 8;
	add.s32 	%r93, %r93, 8;
	setp.ne.s32 	%p46, %r96, 0;
	@%p46 bra 	$L__BB7_5;
	add.s32 	%r99, %r97, -3;
$L__BB7_23:
	setp.eq.s32 	%p47, %r7, 0;
	@%p47 bra 	$L__BB7_44;
	add.s32 	%r70, %r7, -1;
	setp.lt.u32 	%p48, %r70, 3;
	@%p48 bra 	$L__BB7_34;
	setp.ge.s32 	%p49, %r10, %r41;
	add.s32 	%r30, %r99, %r1;
	or.b32  	%r71, %r30, %r10;
	setp.lt.s32 	%p50, %r71, 0;
	setp.ge.s32 	%p51, %r30, %r38;
	or.pred  	%p52, %p51, %p49;
	add.s32 	%r72, %r30, %r11;
	mul.wide.s32 	%rd14, %r72, 4;
	add.s64 	%rd5, %rd2, %rd14;
	add.s32 	%r73, %r13, %r99;
	mul.wide.s32 	%rd15, %r73, 4;
	add.s64 	%rd6, %rd1, %rd15;
	or.pred  	%p53, %p52, %p50;
	@%p53 bra 	$L__BB7_27;
	ld.global.nc.f32 	%f60, [%rd5];
	ld.global.nc.f32 	%f61, [%rd6];
	fma.rn.f32 	%f97, %f60, %f61, %f97;
$L__BB7_27:
	add.s32 	%r74, %r30, 1;
	or.b32  	%r75, %r74, %r10;
	setp.lt.s32 	%p55, %r75, 0;
	setp.ge.s32 	%p56, %r74, %r38;
	or.pred  	%p57, %p56, %p49;
	or.pred  	%p58, %p57, %p55;
	@%p58 bra 	$L__BB7_29;
	ld.global.nc.f32 	%f62, [%rd5+4];
	ld.global.nc.f32 	%f63, [%rd6+4];
	fma.rn.f32 	%f97, %f62, %f63, %f97;
$L__BB7_29:
	add.s32 	%r76, %r30, 2;
	or.b32  	%r77, %r76, %r10;
	setp.lt.s32 	%p60, %r77, 0;
	setp.ge.s32 	%p61, %r76, %r38;
	or.pred  	%p62, %p61, %p49;
	or.pred  	%p63, %p62, %p60;
	@%p63 bra 	$L__BB7_31;
	ld.global.nc.f32 	%f64, [%rd5+8];
	ld.global.nc.f32 	%f65, [%rd6+8];
	fma.rn.f32 	%f97, %f64, %f65, %f97;
$L__BB7_31:
	add.s32 	%r78, %r30, 3;
	or.b32  	%r79, %r78, %r10;
	setp.lt.s32 	%p65, %r79, 0;
	setp.ge.s32 	%p66, %r78, %r38;
	or.pred  	%p67, %p66, %p49;
	or.pred  	%p68, %p67, %p65;
	@%p68 bra 	$L__BB7_33;
	ld.global.nc.f32 	%f66, [%rd5+12];
	ld.global.nc.f32 	%f67, [%rd6+12];
	fma.rn.f32 	%f97, %f66, %f67, %f97;
$L__BB7_33:
	add.s32 	%r99, %r99, 4;
$L__BB7_34:
	and.b32  	%r80, %r51, 3;
	setp.eq.s32 	%p69, %r80, 0;
	@%p69 bra 	$L__BB7_44;
	setp.eq.s32 	%p70, %r80, 1;
	@%p70 bra 	$L__BB7_41;
	setp.ge.s32 	%p71, %r10, %r41;
	add.s32 	%r33, %r99, %r1;
	or.b32  	%r82, %r33, %r10;
	setp.lt.s32 	%p72, %r82, 0;
	setp.ge.s32 	%p73, %r33, %r38;
	or.pred  	%p74, %p73, %p71;
	add.s32 	%r83, %r33, %r11;
	mul.wide.s32 	%rd16, %r83, 4;
	add.s64 	%rd7, %rd2, %rd16;
	add.s32 	%r84, %r13, %r99;
	mul.wide.s32 	%rd17, %r84, 4;
	add.s64 	%rd8, %rd1, %rd17;
	or.pred  	%p75, %p74, %p72;
	@%p75 bra 	$L__BB7_38;
	ld.global.nc.f32 	%f69, [%rd7];
	ld.global.nc.f32 	%f70, [%rd8];
	fma.rn.f32 	%f97, %f69, %f70, %f97;
$L__BB7_38:
	add.s32 	%r85, %r33, 1;
	or.b32  	%r86, %r85, %r10;
	setp.lt.s32 	%p77, %r86, 0;
	setp.ge.s32 	%p78, %r85, %r38;
	or.pred  	%p79, %p78, %p71;
	or.pred  	%p80, %p79, %p77;
	@%p80 bra 	$L__BB7_40;
	ld.global.nc.f32 	%f71, [%rd7+4];
	ld.global.nc.f32 	%f72, [%rd8+4];
	fma.rn.f32 	%f97, %f71, %f72, %f97;
$L__BB7_40:
	add.s32 	%r99, %r99, 2;
$L__BB7_41:
	and.b32  	%r87, %r6, 1;
	setp.eq.b32 	%p81, %r87, 1;
	@%p81 bra 	$L__BB7_44;
	setp.ge.s32 	%p82, %r10, %r41;
	add.s32 	%r36, %r99, %r1;
	or.b32  	%r88, %r36, %r10;
	setp.lt.s32 	%p83, %r88, 0;
	setp.ge.s32 	%p84, %r36, %r38;
	or.pred  	%p85, %p84, %p82;
	or.pred  	%p86, %p85, %p83;
	@%p86 bra 	$L__BB7_44;
	add.s32 	%r89, %r36, %r11;
	mul.wide.s32 	%rd18, %r89, 4;
	add.s64 	%rd19, %rd2, %rd18;
	ld.global.nc.f32 	%f73, [%rd19];
	add.s32 	%r90, %r13, %r99;
	mul.wide.s32 	%rd20, %r90, 4;
	add.s64 	%rd21, %rd1, %rd20;
	ld.global.nc.f32 	%f74, [%rd21];
	fma.rn.f32 	%f97, %f73, %f74, %f97;
$L__BB7_44:
	add.s32 	%r92, %r8, 1;
	setp.ne.s32 	%p87, %r8, %r5;
	@%p87 bra 	$L__BB7_3;
$L__BB7_45:
	ld.param.u64 	%rd25, [_Z26optimizedConvolutionKernelPfS_S_iii_param_2];
	mad.lo.s32 	%r91, %r38, %r48, %r1;
	cvta.to.global.u64 	%rd22, %rd25;
	mul.wide.s32 	%rd23, %r91, 4;
	add.s64 	%rd24, %rd22, %rd23;
	st.global.f32 	[%rd24], %f97;
$L__BB7_46:
	ret;

}


// ===== COMPILED SASS (sm_100) =====

	.target	sm_100

	.elftype	@"ET_EXEC"


//--------------------- .note.nv.tkinfo           --------------------------
	.section	.note.nv.tkinfo,"",@"SHT_NOTE"
	.sectionflags	@"SHF_NOTE_NV_TKINFO"
	.tkinfo
        /*0018*/ 	.word	0x00000002
        /*0030*/ 	.string	""
        /*0030*/ 	.string	"ptxas"
        /*0030*/ 	.string	"Cuda compilation tools, release 13.0, V13.0.88"
        /*0030*/ 	.string	"Build cuda_13.0.r13.0/compiler.36424714_0"
        /*0030*/ 	.string	"-arch sm_100 -m 64 "



//--------------------- .note.nv.cuinfo           --------------------------
	.section	.note.nv.cuinfo,"",@"SHT_NOTE"
	.sectionflags	@"SHF_NOTE_NV_CUINFO"
        /*0018*/ 	.short	0x0002
        /*001a*/ 	.short	0x0064
        /*001c*/ 	.short	0x0082
	.zero		2


//--------------------- .nv.info                  --------------------------
	.section	.nv.info,"",@"SHT_CUDA_INFO"
	.align	4


	//----- nvinfo : EIATTR_REGCOUNT
	.align		4
        /*0000*/ 	.byte	0x04, 0x2f
        /*0002*/ 	.short	(.L_2 - .L_1)
	.align		4
.L_1:
        /*0004*/ 	.word	index@(_Z22basicConvolutionKernelPfS_S_iii)
        /*0008*/ 	.word	0x00000020


	//----- nvinfo : EIATTR_FRAME_SIZE
	.align		4
.L_2:
        /*000c*/ 	.byte	0x04, 0x11
        /*000e*/ 	.short	(.L_4 - .L_3)
	.align		4
.L_3:
        /*0010*/ 	.word	index@(_Z22basicConvolutionKernelPfS_S_iii)
        /*0014*/ 	.word	0x00000000


	//----- nvinfo : EIATTR_REGCOUNT
	.align		4
.L_4:
        /*0018*/ 	.byte	0x04, 0x2f
        /*001a*/ 	.short	(.L_6 - .L_5)
	.align		4
.L_5:
        /*001c*/ 	.word	index@(_Z31constantMemoryConvolutionKernelPfS_iii)
        /*0020*/ 	.word	0x0000001e


	//----- nvinfo : EIATTR_FRAME_SIZE
	.align		4
.L_6:
        /*0024*/ 	.byte	0x04, 0x11
        /*0026*/ 	.short	(.L_8 - .L_7)
	.align		4
.L_7:
        /*0028*/ 	.word	index@(_Z31constantMemoryConvolutionKernelPfS_iii)
        /*002c*/ 	.word	0x00000000


	//----- nvinfo : EIATTR_REGCOUNT
	.align		4
.L_8:
        /*0030*/ 	.byte	0x04, 0x2f
        /*0032*/ 	.short	(.L_10 - .L_9)
	.align		4
.L_9:
        /*0034*/ 	.word	index@(_Z34tiledSharedMemoryConvolutionKernelPfS_S_iii)
        /*0038*/ 	.word	0x00000020


	//----- nvinfo : EIATTR_FRAME_SIZE
	.align		4
.L_10:
        /*003c*/ 	.byte	0x04, 0x11
        /*003e*/ 	.short	(.L_12 - .L_11)
	.align		4
.L_11:
        /*0040*/ 	.word	index@(_Z34tiledSharedMemoryConvolutionKernelPfS_S_iii)
        /*0044*/ 	.word	0x00000000


	//----- nvinfo : EIATTR_REGCOUNT
	.align		4
.L_12:
        /*0048*/ 	.byte	0x04, 0x2f
        /*004a*/ 	.short	(.L_14 - .L_13)
	.align		4
.L_13:
        /*004c*/ 	.word	index@(_Z32sharedMatrixMultiplicationKernelPfS_S_iii)
        /*0050*/ 	.word	0x00000020


	//----- nvinfo : EIATTR_FRAME_SIZE
	.align		4
.L_14:
        /*0054*/ 	.byte	0x04, 0x11
        /*0056*/ 	.short	(.L_16 - .L_15)
	.align		4
.L_15:
        /*0058*/ 	.word	index@(_Z32sharedMatrixMultiplicationKernelPfS_S_iii)
        /*005c*/ 	.word	0x00000000


	//----- nvinfo : EIATTR_REGCOUNT
	.align		4
.L_16:
        /*0060*/ 	.byte	0x04, 0x2f
        /*0062*/ 	.short	(.L_18 - .L_17)
	.align		4
.L_17:
        /*0064*/ 	.word	index@(_Z31inputChannelReductionTreeKernelPfS_ii)
        /*0068*/ 	.word	0x0000000a


	//----- nvinfo : EIATTR_FRAME_SIZE
	.align		4
.L_18:
        /*006c*/ 	.byte	0x04, 0x11
        /*006e*/ 	.short	(.L_20 - .L_19)
	.align		4
.L_19:
        /*0070*/ 	.word	index@(_Z31inputChannelReductionTreeKernelPfS_ii)
        /*0074*/ 	.word	0x00000000


	//----- nvinfo : EIATTR_REGCOUNT
	.align		4
.L_20:
        /*0078*/ 	.byte	0x04, 0x2f
        /*007a*/ 	.short	(.L_22 - .L_21)
	.align		4
.L_21:
        /*007c*/ 	.word	index@(_Z34inputChannelReductionAtomicsKernelPfS_ii)
        /*0080*/ 	.word	0x00000008


	//----- nvinfo : EIATTR_FRAME_SIZE
	.align		4
.L_22:
        /*0084*/ 	.byte	0x04, 0x11
        /*0086*/ 	.short	(.L_24 - .L_23)
	.align		4
.L_23:
        /*0088*/ 	.word	index@(_Z34inputChannelReductionAtomicsKernelPfS_ii)
        /*008c*/ 	.word	0x00000000


	//----- nvinfo : EIATTR_REGCOUNT
	.align		4
.L_24:
        /*0090*/ 	.byte	0x04, 0x2f
        /*0092*/ 	.short	(.L_26 - .L_25)
	.align		4
.L_25:
        /*0094*/ 	.word	index@(_Z21fp16ConvolutionKernelP6__halfS0_S0_iii)
        /*0098*/ 	.word	0x0000001d


	//----- nvinfo : EIATTR_FRAME_SIZE
	.align		4
.L_26:
        /*009c*/ 	.byte	0x04, 0x11
        /*009e*/ 	.short	(.L_28 - .L_27)
	.align		4
.L_27:
        /*00a0*/ 	.word	index@(_Z21fp16ConvolutionKernelP6__halfS0_S0_iii)
        /*00a4*/ 	.word	0x00000000


	//----- nvinfo : EIATTR_REGCOUNT
	.align		4
.L_28:
        /*00a8*/ 	.byte	0x04, 0x2f
        /*00aa*/ 	.short	(.L_30 - .L_29)
	.align		4
.L_29:
        /*00ac*/ 	.word	index@(_Z26optimizedConvolutionKernelPfS_S_iii)
        /*00b0*/ 	.word	0x00000020


	//----- nvinfo : EIATTR_FRAME_SIZE
	.align		4
.L_30:
        /*00b4*/ 	.byte	0x04, 0x11
        /*00b6*/ 	.short	(.L_32 - .L_31)
	.align		4
.L_31:
        /*00b8*/ 	.word	index@(_Z26optimizedConvolutionKernelPfS_S_iii)
        /*00bc*/ 	.word	0x00000000


	//----- nvinfo : EIATTR_MIN_STACK_SIZE
	.align		4
.L_32:
        /*00c0*/ 	.byte	0x04, 0x12
        /*00c2*/ 	.short	(.L_34 - .L_33)
	.align		4
.L_33:
        /*00c4*/ 	.word	index@(_Z26optimizedConvolutionKernelPfS_S_iii)
        /*00c8*/ 	.word	0x00000000


	//----- nvinfo : EIATTR_MIN_STACK_SIZE
	.align		4
.L_34:
        /*00cc*/ 	.byte	0x04, 0x12
        /*00ce*/ 	.short	(.L_36 - .L_35)
	.align		4
.L_35:
        /*00d0*/ 	.word	index@(_Z21fp16ConvolutionKernelP6__halfS0_S0_iii)
        /*00d4*/ 	.word	0x00000000


	//----- nvinfo : EIATTR_MIN_STACK_SIZE
	.align		4
.L_36:
        /*00d8*/ 	.byte	0x04, 0x12
        /*00da*/ 	.short	(.L_38 - .L_37)
	.align		4
.L_37:
        /*00dc*/ 	.word	index@(_Z34inputChannelReductionAtomicsKernelPfS_ii)
        /*00e0*/ 	.word	0x00000000


	//----- nvinfo : EIATTR_MIN_STACK_SIZE
	.align		4
.L_38:
        /*00e4*/ 	.byte	0x04, 0x12
        /*00e6*/ 	.short	(.L_40 - .L_39)
	.align		4
.L_39:
        /*00e8*/ 	.word	index@(_Z31inputChannelReductionTreeKernelPfS_ii)
        /*00ec*/ 	.word	0x00000000


	//----- nvinfo : EIATTR_MIN_STACK_SIZE
	.align		4
.L_40:
        /*00f0*/ 	.byte	0x04, 0x12
        /*00f2*/ 	.short	(.L_42 - .L_41)
	.align		4
.L_41:
        /*00f4*/ 	.word	index@(_Z32sharedMatrixMultiplicationKernelPfS_S_iii)
        /*00f8*/ 	.word	0x00000000


	//----- nvinfo : EIATTR_MIN_STACK_SIZE
	.align		4
.L_42:
        /*00fc*/ 	.byte	0x04, 0x12
        /*00fe*/ 	.short	(.L_44 - .L_43)
	.align		4
.L_43:
        /*0100*/ 	.word	index@(_Z34tiledSharedMemoryConvolutionKernelPfS_S_iii)
        /*0104*/ 	.word	0x00000000


	//----- nvinfo : EIATTR_MIN_STACK_SIZE
	.align		4
.L_44:
        /*0108*/ 	.byte	0x04, 0x12
        /*010a*/ 	.short	(.L_46 - .L_45)
	.align		4
.L_45:
        /*010c*/ 	.word	index@(_Z31constantMemoryConvolutionKernelPfS_iii)
        /*0110*/ 	.word	0x00000000


	//----- nvinfo : EIATTR_MIN_STACK_SIZE
	.align		4
.L_46:
        /*0114*/ 	.byte	0x04, 0x12
        /*0116*/ 	.short	(.L_48 - .L_47)
	.align		4
.L_47:
        /*0118*/ 	.word	index@(_Z22basicConvolutionKernelPfS_S_iii)
        /*011c*/ 	.word	0x00000000
.L_48:


//--------------------- .nv.compat                --------------------------
	.section	.nv.compat,"",@"SHT_CUDA_COMPAT_INFO"
	.align	4
        /*0000*/ 	.byte	0x02, 0x09, 0x00, 0x00, 0x02, 0x02, 0x01, 0x00, 0x02, 0x05, 0x05, 0x00, 0x03, 0x07, 0x01, 0x01
        /*0010*/ 	.byte	0x02, 0x03, 0x00, 0x00, 0x02, 0x06, 0x01, 0x00, 0x04, 0x0b, 0x08, 0x00, 0x09, 0x00, 0x00, 0x00
        /*0020*/ 	.byte	0x00, 0x00, 0x00, 0x00


//--------------------- .nv.info._Z26optimizedConvolutionKernelPfS_S_iii --------------------------
	.section	.nv.info._Z26optimizedConvolutionKernelPfS_S_iii,"",@"SHT_CUDA_INFO"
	.sectionflags	@""
	.align	4


	//----- nvinfo : EIATTR_CUDA_API_VERSION
	.align		4
        /*0000*/ 	.byte	0x04, 0x37
        /*0002*/ 	.short	(.L_50 - .L_49)
.L_49:
        /*0004*/ 	.word	0x00000082


	//----- nvinfo : EIATTR_KPARAM_INFO
	.align		4
.L_50:
        /*0008*/ 	.byte	0x04, 0x17
        /*000a*/ 	.short	(.L_52 - .L_51)
.L_51:
        /*000c*/ 	.word	0x00000000
        /*0010*/ 	.short	0x0005
        /*0012*/ 	.short	0x0020
        /*0014*/ 	.byte	0x00, 0xf0, 0x11, 0x00


	//----- nvinfo : EIATTR_KPARAM_INFO
	.align		4
.L_52:
        /*0018*/ 	.byte	0x04, 0x17
        /*001a*/ 	.short	(.L_54 - .L_53)
.L_53:
        /*001c*/ 	.word	0x00000000
        /*0020*/ 	.short	0x0004
        /*0022*/ 	.short	0x001c
        /*0024*/ 	.byte	0x00, 0xf0, 0x11, 0x00


	//----- nvinfo : EIATTR_KPARAM_INFO
	.align		4
.L_54:
        /*0028*/ 	.byte	0x04, 0x17
        /*002a*/ 	.short	(.L_56 - .L_55)
.L_55:
        /*002c*/ 	.word	0x00000000
        /*0030*/ 	.short	0x0003
        /*0032*/ 	.short	0x0018
        /*0034*/ 	.byte	0x00, 0xf0, 0x11, 0x00


	//----- nvinfo : EIATTR_KPARAM_INFO
	.align		4
.L_56:
        /*0038*/ 	.byte	0x04, 0x17
        /*003a*/ 	.short	(.L_58 - .L_57)
.L_57:
        /*003c*/ 	.word	0x00000000
        /*0040*/ 	.short	0x0002
        /*0042*/ 	.short	0x0010
        /*0044*/ 	.byte	0x00, 0xf5, 0x21, 0x00


	//----- nvinfo : EIATTR_KPARAM_INFO
	.align		4
.L_58:
        /*0048*/ 	.byte	0x04, 0x17
        /*004a*/ 	.short	(.L_60 - .L_59)
.L_59:
        /*004c*/ 	.word	0x00000000
        /*0050*/ 	.short	0x0001
        /*0052*/ 	.short	0x0008
        /*0054*/ 	.byte	0x00, 0xf5, 0x21, 0x00


	//----- nvinfo : EIATTR_KPARAM_INFO
	.align		4
.L_60:
        /*0058*/ 	.byte	0x04, 0x17
        /*005a*/ 	.short	(.L_62 - .L_61)
.L_61:
        /*005c*/ 	.word	0x00000000
        /*0060*/ 	.short	0x0000
        /*0062*/ 	.short	0x0000
        /*0064*/ 	.byte	0x00, 0xf5, 0x21, 0x00


	//----- nvinfo : EIATTR_SPARSE_MMA_MASK
	.align		4
.L_62:
        /*0068*/ 	.byte	0x03, 0x50
        /*006a*/ 	.short	0x0000


	//----- nvinfo : EIATTR_MAXREG_COUNT
	.align		4
        /*006c*/ 	.byte	0x03, 0x1b
        /*006e*/ 	.short	0x00ff


	//----- nvinfo : EIATTR_MERCURY_ISA_VERSION
	.align		4
        /*0070*/ 	.byte	0x03, 0x5f
        /*0072*/ 	.short	0x0101


	//----- nvinfo : EIATTR_VRC_CTA_INIT_COUNT
	.align		4
        /*0074*/ 	.byte	0x02, 0x4a
	.zero		1
	.zero		1


	//----- nvinfo : EIATTR_EXIT_INSTR_OFFSETS
	.align		4
        /*0078*/ 	.byte	0x04, 0x1c
        /*007a*/ 	.short	(.L_64 - .L_63)


	//   ....[0]....
.L_63:
        /*007c*/ 	.word	0x000000c0


	//   ....[1]....
        /*0080*/ 	.word	0x00000d10


	//----- nvinfo : EIATTR_CRS_STACK_SIZE
	.align		4
.L_64:
        /*0084*/ 	.byte	0x04, 0x1e
        /*0086*/ 	.short	(.L_66 - .L_65)
.L_65:
        /*0088*/ 	.word	0x00000000


	//----- nvinfo : EIATTR_CBANK_PARAM_SIZE
	.align		4
.L_66:
        /*008c*/ 	.byte	0x03, 0x19
        /*008e*/ 	.short	0x0024


	//----- nvinfo : EIATTR_PARAM_CBANK
	.align		4
        /*0090*/ 	.byte	0x04, 0x0a
        /*0092*/ 	.short	(.L_68 - .L_67)
	.align		4
.L_67:
        /*0094*/ 	.word	index@(.nv.constant0._Z26optimizedConvolutionKernelPfS_S_iii)
        /*0098*/ 	.short	0x0380
        /*009a*/ 	.short	0x0024


	//----- nvinfo : EIATTR_SW_WAR
	.align		4
.L_68:
        /*009c*/ 	.byte	0x04, 0x36
        /*009e*/ 	.short	(.L_70 - .L_69)
.L_69:
        /*00a0*/ 	.word	0x00000008
.L_70:


//--------------------- .nv.info._Z21fp16ConvolutionKernelP6__halfS0_S0_iii --------------------------
	.section	.nv.info._Z21fp16ConvolutionKernelP6__halfS0_S0_iii,"",@"SHT_CUDA_INFO"
	.sectionflags	@""
	.align	4


	//----- nvinfo : EIATTR_CUDA_API_VERSION
	.align		4
        /*0000*/ 	.byte	0x04, 0x37
        /*0002*/ 	.short	(.L_72 - .L_71)
.L_71:
        /*0004*/ 	.word	0x00000082


	//----- nvinfo : EIATTR_KPARAM_INFO
	.align		4
.L_72:
        /*0008*/ 	.byte	0x04, 0x17
        /*000a*/ 	.short	(.L_74 - .L_73)
.L_73:
        /*000c*/ 	.word	0x00000000
        /*0010*/ 	.short	0x0005
        /*0012*/ 	.short	0x0020
        /*0014*/ 	.byte	0x00, 0xf0, 0x11, 0x00


	//----- nvinfo : EIATTR_KPARAM_INFO
	.align		4
.L_74:
        /*0018*/ 	.byte	0x04, 0x17
        /*001a*/ 	.short	(.L_76 - .L_75)
.L_75:
        /*001c*/ 	.word	0x00000000
        /*0020*/ 	.short	0x0004
        /*0022*/ 	.short	0x001c
        /*0024*/ 	.byte	0x00, 0xf0, 0x11, 0x00


	//----- nvinfo : EIATTR_KPARAM_INFO
	.align		4
.L_76:
        /*0028*/ 	.byte	0x04, 0x17
        /*002a*/ 	.short	(.L_78 - .L_77)
.L_77:
        /*002c*/ 	.word	0x00000000
        /*0030*/ 	.short	0x0003
        /*0032*/ 	.short	0x0018
        /*0034*/ 	.byte	0x00, 0xf0, 0x11, 0x00


	//----- nvinfo : EIATTR_KPARAM_INFO
	.align		4
.L_78:
        /*0038*/ 	.byte	0x04, 0x17
        /*003a*/ 	.short	(.L_80 - .L_79)
.L_79:
        /*003c*/ 	.word	0x00000000
        /*0040*/ 	.short	0x0002
        /*0042*/ 	.short	0x0010
        /*0044*/ 	.byte	0x00, 0xf5, 0x21, 0x00


	//----- nvinfo : EIATTR_KPARAM_INFO
	.align		4
.L_80:
        /*0048*/ 	.byte	0x04, 0x17
        /*004a*/ 	.short	(.L_82 - .L_81)
.L_81:
        /*004c*/ 	.word	0x00000000
        /*0050*/ 	.short	0x0001
        /*0052*/ 	.short	0x0008
        /*0054*/ 	.byte	0x00, 0xf5, 0x21, 0x00


	//----- nvinfo : EIATTR_KPARAM_INFO
	.align		4
.L_82:
        /*0058*/ 	.byte	0x04, 0x17
        /*005a*/ 	.short	(.L_84 - .L_83)
.L_83:
        /*005c*/ 	.word	0x00000000
        /*0060*/ 	.short	0x0000
        /*0062*/ 	.short	0x0000
        /*0064*/ 	.byte	0x00, 0xf5, 0x21, 0x00


	//----- nvinfo : EIATTR_SPARSE_MMA_MASK
	.align		4
.L_84:
        /*0068*/ 	.byte	0x03, 0x50
        /*006a*/ 	.short	0x0000


	//----- nvinfo : EIATTR_MAXREG_COUNT
	.align		4
        /*006c*/ 	.byte	0x03, 0x1b
        /*006e*/ 	.short	0x00ff


	//----- nvinfo : EIATTR_MERCURY_ISA_VERSION
	.align		4
        /*0070*/ 	.byte	0x03, 0x5f
        /*0072*/ 	.short	0x0101


	//----- nvinfo : EIATTR_VRC_CTA_INIT_COUNT
	.align		4
        /*0074*/ 	.byte	0x02, 0x4a
	.zero		1
	.zero		1


	//----- nvinfo : EIATTR_EXIT_INSTR_OFFSETS
	.align		4
        /*0078*/ 	.byte	0x04, 0x1c
        /*007a*/ 	.short	(.L_86 - .L_85)


	//   ....[0]....
.L_85:
        /*007c*/ 	.word	0x000000c0


	//   ....[1]....
        /*0080*/ 	.word	0x00000d00


	//----- nvinfo : EIATTR_CRS_STACK_SIZE
	.align		4
.L_86:
        /*0084*/ 	.byte	0x04, 0x1e
        /*0086*/ 	.short	(.L_88 - .L_87)
.L_87:
        /*0088*/ 	.word	0x00000000


	//----- nvinfo : EIATTR_CBANK_PARAM_SIZE
	.align		4
.L_88:
        /*008c*/ 	.byte	0x03, 0x19
        /*008e*/ 	.short	0x0024


	//----- nvinfo : EIATTR_PARAM_CBANK
	.align		4
        /*0090*/ 	.byte	0x04, 0x0a
        /*0092*/ 	.short	(.L_90 - .L_89)
	.align		4
.L_89:
        /*0094*/ 	.word	index@(.nv.constant0._Z21fp16ConvolutionKernelP6__halfS0_S0_iii)
        /*0098*/ 	.short	0x0380
        /*009a*/ 	.short	0x0024


	//----- nvinfo : EIATTR_SW_WAR
	.align		4
.L_90:
        /*009c*/ 	.byte	0x04, 0x36
        /*009e*/ 	.short	(.L_92 - .L_91)
.L_91:
        /*00a0*/ 	.word	0x00000008
.L_92:


//--------------------- .nv.info._Z34inputChannelReductionAtomicsKernelPfS_ii --------------------------
	.section	.nv.info._Z34inputChannelReductionAtomicsKernelPfS_ii,"",@"SHT_CUDA_INFO"
	.sectionflags	@""
	.align	4


	//----- nvinfo : EIATTR_CUDA_API_VERSION
	.align		4
        /*0000*/ 	.byte	0x04, 0x37
        /*0002*/ 	.short	(.L_94 - .L_93)
.L_93:
        /*0004*/ 	.word	0x00000082


	//----- nvinfo : EIATTR_KPARAM_INFO
	.align		4
.L_94:
        /*0008*/ 	.byte	0x04, 0x17
        /*000a*/ 	.short	(.L_96 - .L_95)
.L_95:
        /*000c*/ 	.word	0x00000000
        /*0010*/ 	.short	0x0003
        /*0012*/ 	.short	0x0014
        /*0014*/ 	.byte	0x00, 0xf0, 0x11, 0x00


	//----- nvinfo : EIATTR_KPARAM_INFO
	.align		4
.L_96:
        /*0018*/ 	.byte	0x04, 0x17
        /*001a*/ 	.short	(.L_98 - .L_97)
.L_97:
        /*001c*/ 	.word	0x00000000
        /*0020*/ 	.short	0x0002
        /*0022*/ 	.short	0x0010
        /*0024*/ 	.byte	0x00, 0xf0, 0x11, 0x00


	//----- nvinfo : EIATTR_KPARAM_INFO
	.align		4
.L_98:
        /*0028*/ 	.byte	0x04, 0x17
        /*002a*/ 	.short	(.L_100 - .L_99)
.L_99:
        /*002c*/ 	.word	0x00000000
        /*0030*/ 	.short	0x0001
        /*0032*/ 	.short	0x0008
        /*0034*/ 	.byte	0x00, 0xf5, 0x21, 0x00


	//----- nvinfo : EIATTR_KPARAM_INFO
	.align		4
.L_100:
        /*0038*/ 	.byte	0x04, 0x17
        /*003a*/ 	.short	(.L_102 - .L_101)
.L_101:
        /*003c*/ 	.word	0x00000000
        /*0040*/ 	.short	0x0000
        /*0042*/ 	.short	0x0000
        /*0044*/ 	.byte	0x00, 0xf5, 0x21, 0x00


	//----- nvinfo : EIATTR_SPARSE_MMA_MASK
	.align		4
.L_102:
        /*0048*/ 	.byte	0x03, 0x50
        /*004a*/ 	.short	0x0000


	//----- nvinfo : EIATTR_MAXREG_COUNT
	.align		4
        /*004c*/ 	.byte	0x03, 0x1b
        /*004e*/ 	.short	0x00ff


	//----- nvinfo : EIATTR_MERCURY_ISA_VERSION
	.align		4
        /*0050*/ 	.byte	0x03, 0x5f
        /*0052*/ 	.short	0x0101


	//----- nvinfo : EIATTR_VRC_CTA_INIT_COUNT
	.align		4
        /*0054*/ 	.byte	0x02, 0x4a
	.zero		1
	.zero		1


	//----- nvinfo : EIATTR_EXIT_INSTR_OFFSETS
	.align		4
        /*0058*/ 	.byte	0x04, 0x1c
        /*005a*/ 	.short	(.L_104 - .L_103)


	//   ....[0]....
.L_103:
        /*005c*/ 	.word	0x000000c0


	//   ....[1]....
        /*0060*/ 	.word	0x00000140


	//----- nvinfo : EIATTR_CBANK_PARAM_SIZE
	.align		4
.L_104:
        /*0064*/ 	.byte	0x03, 0x19
        /*0066*/ 	.short	0x0018


	//----- nvinfo : EIATTR_PARAM_CBANK
	.align		4
        /*0068*/ 	.byte	0x04, 0x0a
        /*006a*/ 	.short	(.L_106 - .L_105)
	.align		4
.L_105:
        /*006c*/ 	.word	index@(.nv.constant0._Z34inputChannelReductionAtomicsKernelPfS_ii)
        /*0070*/ 	.short	0x0380
        /*0072*/ 	.short	0x0018


	//----- nvinfo : EIATTR_SW_WAR
	.align		4
.L_106:
        /*0074*/ 	.byte	0x04, 0x36
        /*0076*/ 	.short	(.L_108 - .L_107)
.L_107:
        /*0078*/ 	.word	0x00000008
.L_108:


//--------------------- .nv.info._Z31inputChannelReductionTreeKernelPfS_ii --------------------------
	.section	.nv.info._Z31inputChannelReductionTreeKernelPfS_ii,"",@"SHT_CUDA_INFO"
	.sectionflags	@""
	.align	4


	//----- nvinfo : EIATTR_CUDA_API_VERSION
	.align		4
        /*0000*/ 	.byte	0x04, 0x37
        /*0002*/ 	.short	(.L_110 - .L_109)
.L_109:
        /*0004*/ 	.word	0x00000082


	//----- nvinfo : EIATTR_KPARAM_INFO
	.align		4
.L_110:
        /*0008*/ 	.byte	0x04, 0x17
        /*000a*/ 	.short	(.L_112 - .L_111)
.L_111:
        /*000c*/ 	.word	0x00000000
        /*0010*/ 	.short	0x0003
        /*0012*/ 	.short	0x0014
        /*0014*/ 	.byte	0x00, 0xf0, 0x11, 0x00


	//----- nvinfo : EIATTR_KPARAM_INFO
	.align		4
.L_112:
        /*0018*/ 	.byte	0x04, 0x17
        /*001a*/ 	.short	(.L_114 - .L_113)
.L_113:
        /*001c*/ 	.word	0x00000000
        /*0020*/ 	.short	0x0002
        /*0022*/ 	.short	0x0010
        /*0024*/ 	.byte	0x00, 0xf0, 0x11, 0x00


	//----- nvinfo : EIATTR_KPARAM_INFO
	.align		4
.L_114:
        /*0028*/ 	.byte	0x04, 0x17
        /*002a*/ 	.short	(.L_116 - .L_115)
.L_115:
        /*002c*/ 	.word	0x00000000
        /*0030*/ 	.short	0x0001
        /*0032*/ 	.short	0x0008
        /*0034*/ 	.byte	0x00, 0xf5, 0x21, 0x00


	//----- nvinfo : EIATTR_KPARAM_INFO
	.align		4
.L_116:
        /*0038*/ 	.byte	0x04, 0x17
        /*003a*/ 	.short	(.L_118 - .L_117)
.L_117:
        /*003c*/ 	.word	0x00000000
        /*0040*/ 	.short	0x0000
        /*0042*/ 	.short	0x0000
        /*0044*/ 	.byte	0x00, 0xf5, 0x21, 0x00


	//----- nvinfo : EIATTR_SPARSE_MMA_MASK
	.align		4
.L_118:
        /*0048*/ 	.byte	0x03, 0x50
        /*004a*/ 	.short	0x0000


	//----- nvinfo : EIATTR_MAXREG_COUNT
	.align		4
        /*004c*/ 	.byte	0x03, 0x1b
        /*004e*/ 	.short	0x00ff


	//----- nvinfo : EIATTR_NUM_BARRIERS
	.align		4
        /*0050*/ 	.byte	0x02, 0x4c
        /*0052*/ 	.byte	0x01
	.zero		1


	//----- nvinfo : EIATTR_MERCURY_ISA_VERSION
	.align		4
        /*0054*/ 	.byte	0x03, 0x5f
        /*0056*/ 	.short	0x0101


	//----- nvinfo : EIATTR_VRC_CTA_INIT_COUNT
	.align		4
        /*0058*/ 	.byte	0x02, 0x4a
	.zero		1
	.zero		1


	//----- nvinfo : EIATTR_EXIT_INSTR_OFFSETS
	.align		4
        /*005c*/ 	.byte	0x04, 0x1c
        /*005e*/ 	.short	(.L_120 - .L_119)


	//   ....[0]....
.L_119:
        /*0060*/ 	.word	0x00000290


	//   ....[1]....
        /*0064*/ 	.word	0x00000330


	//----- nvinfo : EIATTR_CBANK_PARAM_SIZE
	.align		4
.L_120:
        /*0068*/ 	.byte	0x03, 0x19
        /*006a*/ 	.short	0x0018


	//----- nvinfo : EIATTR_PARAM_CBANK
	.align		4
        /*006c*/ 	.byte	0x04, 0x0a
        /*006e*/ 	.short	(.L_122 - .L_121)
	.align		4
.L_121:
        /*0070*/ 	.word	index@(.nv.constant0._Z31inputChannelReductionTreeKernelPfS_ii)
        /*0074*/ 	.short	0x0380
        /*0076*/ 	.short	0x0018


	//----- nvinfo : EIATTR_SW_WAR
	.align		4
.L_122:
        /*0078*/ 	.byte	0x04, 0x36
        /*007a*/ 	.short	(.L_124 - .L_123)
.L_123:
        /*007c*/ 	.word	0x00000008
.L_124:


//--------------------- .nv.info._Z32sharedMatrixMultiplicationKernelPfS_S_iii --------------------------
	.section	.nv.info._Z32sharedMatrixMultiplicationKernelPfS_S_iii,"",@"SHT_CUDA_INFO"
	.sectionflags	@""
	.align	4


	//----- nvinfo : EIATTR_CUDA_API_VERSION
	.align		4
        /*0000*/ 	.byte	0x04, 0x37
        /*0002*/ 	.short	(.L_126 - .L_125)
.L_125:
        /*0004*/ 	.word	0x00000082


	//----- nvinfo : EIATTR_KPARAM_INFO
	.align		4
.L_126:
        /*0008*/ 	.byte	0x04, 0x17
        /*000a*/ 	.short	(.L_128 - .L_127)
.L_127:
        /*000c*/ 	.word	0x00000000
        /*0010*/ 	.short	0x0005
        /*0012*/ 	.short	0x0020
        /*0014*/ 	.byte	0x00, 0xf0, 0x11, 0x00


	//----- nvinfo : EIATTR_KPARAM_INFO
	.align		4
.L_128:
        /*0018*/ 	.byte	0x04, 0x17
        /*001a*/ 	.short	(.L_130 - .L_129)
.L_129:
        /*001c*/ 	.word	0x00000000
        /*0020*/ 	.short	0x0004
        /*0022*/ 	.short	0x001c
        /*0024*/ 	.byte	0x00, 0xf0, 0x11, 0x00


	//----- nvinfo : EIATTR_KPARAM_INFO
	.align		4
.L_130:
        /*0028*/ 	.byte	0x04, 0x17
        /*002a*/ 	.short	(.L_132 - .L_131)
.L_131:
        /*002c*/ 	.word	0x00000000
        /*0030*/ 	.short	0x0003
        /*0032*/ 	.short	0x0018
        /*0034*/ 	.byte	0x00, 0xf0, 0x11, 0x00


	//----- nvinfo : EIATTR_KPARAM_INFO
	.align		4
.L_132:
        /*0038*/ 	.byte	0x04, 0x17
        /*003a*/ 	.short	(.L_134 - .L_133)
.L_133:
        /*003c*/ 	.word	0x00000000
        /*0040*/ 	.short	0x0002
        /*0042*/ 	.short	0x0010
        /*0044*/ 	.byte	0x00, 0xf5, 0x21, 0x00


	//----- nvinfo : EIATTR_KPARAM_INFO
	.align		4
.L_134:
        /*0048*/ 	.byte	0x04, 0x17
        /*004a*/ 	.short	(.L_136 - .L_135)
.L_135:
        /*004c*/ 	.word	0x00000000
        /*0050*/ 	.short	0x0001
        /*0052*/ 	.short	0x0008
        /*0054*/ 	.byte	0x00, 0xf5, 0x21, 0x00


	//----- nvinfo : EIATTR_KPARAM_INFO
	.align		4
.L_136:
        /*0058*/ 	.byte	0x04, 0x17
        /*005a*/ 	.short	(.L_138 - .L_137)
.L_137:
        /*005c*/ 	.word	0x00000000
        /*0060*/ 	.short	0x0000
        /*0062*/ 	.short	0x0000
        /*0064*/ 	.byte	0x00, 0xf5, 0x21, 0x00


	//----- nvinfo : EIATTR_SPARSE_MMA_MASK
	.align		4
.L_138:
        /*0068*/ 	.byte	0x03, 0x50
        /*006a*/ 	.short	0x0000


	//----- nvinfo : EIATTR_MAXREG_COUNT
	.align		4
        /*006c*/ 	.byte	0x03, 0x1b
        /*006e*/ 	.short	0x00ff


	//----- nvinfo : EIATTR_NUM_BARRIERS
	.align		4
        /*0070*/ 	.byte	0x02, 0x4c
        /*0072*/ 	.byte	0x01
	.zero		1


	//----- nvinfo : EIATTR_MERCURY_ISA_VERSION
	.align		4
        /*0074*/ 	.byte	0x03, 0x5f
        /*0076*/ 	.short	0x0101


	//----- nvinfo : EIATTR_VRC_CTA_INIT_COUNT
	.align		4
        /*0078*/ 	.byte	0x02, 0x4a
	.zero		1
	.zero		1


	//----- nvinfo : EIATTR_EXIT_INSTR_OFFSETS
	.align		4
        /*007c*/ 	.byte	0x04, 0x1c
        /*007e*/ 	.short	(.L_140 - .L_139)


	//   ....[0]....
.L_139:
        /*0080*/ 	.word	0x00000d90


	//   ....[1]....
        /*0084*/ 	.word	0x00000de0


	//----- nvinfo : EIATTR_CBANK_PARAM_SIZE
	.align		4
.L_140:
        /*0088*/ 	.byte	0x03, 0x19
        /*008a*/ 	.short	0x0024


	//----- nvinfo : EIATTR_PARAM_CBANK
	.align		4
        /*008c*/ 	.byte	0x04, 0x0a
        /*008e*/ 	.short	(.L_142 - .L_141)
	.align		4
.L_141:
        /*0090*/ 	.word	index@(.nv.constant0._Z32sharedMatrixMultiplicationKernelPfS_S_iii)
        /*0094*/ 	.short	0x0380
        /*0096*/ 	.short	0x0024


	//----- nvinfo : EIATTR_SW_WAR
	.align		4
.L_142:
        /*0098*/ 	.byte	0x04, 0x36
        /*009a*/ 	.short	(.L_144 - .L_143)
.L_143:
        /*009c*/ 	.word	0x00000008
.L_144:


//--------------------- .nv.info._Z34tiledSharedMemoryConvolutionKernelPfS_S_iii --------------------------
	.section	.nv.info._Z34tiledSharedMemoryConvolutionKernelPfS_S_iii,"",@"SHT_CUDA_INFO"
	.sectionflags	@""
	.align	4


	//----- nvinfo : EIATTR_CUDA_API_VERSION
	.align		4
        /*0000*/ 	.byte	0x04, 0x37
        /*0002*/ 	.short	(.L_146 - .L_145)
.L_145:
        /*0004*/ 	.word	0x00000082


	//----- nvinfo : EIATTR_KPARAM_INFO
	.align		4
.L_146:
        /*0008*/ 	.byte	0x04, 0x17
        /*000a*/ 	.short	(.L_148 - .L_147)
.L_147:
        /*000c*/ 	.word	0x00000000
        /*0010*/ 	.short	0x0005
        /*0012*/ 	.short	0x0020
        /*0014*/ 	.byte	0x00, 0xf0, 0x11, 0x00


	//----- nvinfo : EIATTR_KPARAM_INFO
	.align		4
.L_148:
        /*0018*/ 	.byte	0x04, 0x17
        /*001a*/ 	.short	(.L_150 - .L_149)
.L_149:
        /*001c*/ 	.word	0x00000000
        /*0020*/ 	.short	0x0004
        /*0022*/ 	.short	0x001c
        /*0024*/ 	.byte	0x00, 0xf0, 0x11, 0x00


	//----- nvinfo : EIATTR_KPARAM_INFO
	.align		4
.L_150:
        /*0028*/ 	.byte	0x04, 0x17
        /*002a*/ 	.short	(.L_152 - .L_151)
.L_151:
        /*002c*/ 	.word	0x00000000
        /*0030*/ 	.short	0x0003
        /*0032*/ 	.short	0x0018
        /*0034*/ 	.byte	0x00, 0xf0, 0x11, 0x00


	//----- nvinfo : EIATTR_KPARAM_INFO
	.align		4
.L_152:
        /*0038*/ 	.byte	0x04, 0x17
        /*003a*/ 	.short	(.L_154 - .L_153)
.L_153:
        /*003c*/ 	.word	0x00000000
        /*0040*/ 	.short	0x0002
        /*0042*/ 	.short	0x0010
        /*0044*/ 	.byte	0x00, 0xf5, 0x21, 0x00


	//----- nvinfo : EIATTR_KPARAM_INFO
	.align		4
.L_154:
        /*0048*/ 	.byte	0x04, 0x17
        /*004a*/ 	.short	(.L_156 - .L_155)
.L_155:
        /*004c*/ 	.word	0x00000000
        /*0050*/ 	.short	0x0001
        /*0052*/ 	.short	0x0008
        /*0054*/ 	.byte	0x00, 0xf5, 0x21, 0x00


	//----- nvinfo : EIATTR_KPARAM_INFO
	.align		4
.L_156:
        /*0058*/ 	.byte	0x04, 0x17
        /*005a*/ 	.short	(.L_158 - .L_157)
.L_157:
        /*005c*/ 	.word	0x00000000
        /*0060*/ 	.short	0x0000
        /*0062*/ 	.short	0x0000
        /*0064*/ 	.byte	0x00, 0xf5, 0x21, 0x00


	//----- nvinfo : EIATTR_SPARSE_MMA_MASK
	.align		4
.L_158:
        /*0068*/ 	.byte	0x03, 0x50
        /*006a*/ 	.short	0x0000


	//----- nvinfo : EIATTR_MAXREG_COUNT
	.align		4
        /*006c*/ 	.byte	0x03, 0x1b
        /*006e*/ 	.short	0x00ff


	//----- nvinfo : EIATTR_NUM_BARRIERS
	.align		4
        /*0070*/ 	.byte	0x02, 0x4c
        /*0072*/ 	.byte	0x01
	.zero		1


	//----- nvinfo : EIATTR_MERCURY_ISA_VERSION
	.align		4
        /*0074*/ 	.byte	0x03, 0x5f
        /*0076*/ 	.short	0x0101


	//----- nvinfo : EIATTR_VRC_CTA_INIT_COUNT
	.align		4
        /*0078*/ 	.byte	0x02, 0x4a
	.zero		1
	.zero		1


	//----- nvinfo : EIATTR_EXIT_INSTR_OFFSETS
	.align		4
        /*007c*/ 	.byte	0x04, 0x1c
        /*007e*/ 	.short	(.L_160 - .L_159)


	//   ....[0]....
.L_159:
        /*0080*/ 	.word	0x00000350


	//   ....[1]....
        /*0084*/ 	.word	0x00000e50


	//----- nvinfo : EIATTR_CBANK_PARAM_SIZE
	.align		4
.L_160:
        /*0088*/ 	.byte	0x03, 0x19
        /*008a*/ 	.short	0x0024


	//----- nvinfo : EIATTR_PARAM_CBANK
	.align		4
        /*008c*/ 	.byte	0x04, 0x0a
        /*008e*/ 	.short	(.L_162 - .L_161)
	.align		4
.L_161:
        /*0090*/ 	.word	index@(.nv.constant0._Z34tiledSharedMemoryConvolutionKernelPfS_S_iii)
        /*0094*/ 	.short	0x0380
        /*0096*/ 	.short	0x0024


	//----- nvinfo : EIATTR_SW_WAR
	.align		4
.L_162:
        /*0098*/ 	.byte	0x04, 0x36
        /*009a*/ 	.short	(.L_164 - .L_163)
.L_163:
        /*009c*/ 	.word	0x00000008
.L_164:


//--------------------- .nv.info._Z31constantMemoryConvolutionKernelPfS_iii --------------------------
	.section	.nv.info._Z31constantMemoryConvolutionKernelPfS_iii,"",@"SHT_CUDA_INFO"
	.sectionflags	@""
	.align	4


	//----- nvinfo : EIATTR_CUDA_API_VERSION
	.align		4
        /*0000*/ 	.byte	0x04, 0x37
        /*0002*/ 	.short	(.L_166 - .L_165)
.L_165:
        /*0004*/ 	.word	0x00000082


	//----- nvinfo : EIATTR_KPARAM_INFO
	.align		4
.L_166:
        /*0008*/ 	.byte	0x04, 0x17
        /*000a*/ 	.short	(.L_168 - .L_167)
.L_167:
        /*000c*/ 	.word	0x00000000
        /*0010*/ 	.short	0x0004
        /*0012*/ 	.short	0x0018
        /*0014*/ 	.byte	0x00, 0xf0, 0x11, 0x00


	//----- nvinfo : EIATTR_KPARAM_INFO
	.align		4
.L_168:
        /*0018*/ 	.byte	0x04, 0x17
        /*001a*/ 	.short	(.L_170 - .L_169)
.L_169:
        /*001c*/ 	.word	0x00000000
        /*0020*/ 	.short	0x0003
        /*0022*/ 	.short	0x0014
        /*0024*/ 	.byte	0x00, 0xf0, 0x11, 0x00


	//----- nvinfo : EIATTR_KPARAM_INFO
	.align		4
.L_170:
        /*0028*/ 	.byte	0x04, 0x17
        /*002a*/ 	.short	(.L_172 - .L_171)
.L_171:
        /*002c*/ 	.word	0x00000000
        /*0030*/ 	.short	0x0002
        /*0032*/ 	.short	0x0010
        /*0034*/ 	.byte	0x00, 0xf0, 0x11, 0x00


	//----- nvinfo : EIATTR_KPARAM_INFO
	.align		4
.L_172:
        /*0038*/ 	.byte	0x04, 0x17
        /*003a*/ 	.short	(.L_174 - .L_173)
.L_173:
        /*003c*/ 	.word	0x00000000
        /*0040*/ 	.short	0x0001
        /*0042*/ 	.short	0x0008
        /*0044*/ 	.byte	0x00, 0xf5, 0x21, 0x00


	//----- nvinfo : EIATTR_KPARAM_INFO
	.align		4
.L_174:
        /*0048*/ 	.byte	0x04, 0x17
        /*004a*/ 	.short	(.L_176 - .L_175)
.L_175:
        /*004c*/ 	.word	0x00000000
        /*0050*/ 	.short	0x0000
        /*0052*/ 	.short	0x0000
        /*0054*/ 	.byte	0x00, 0xf5, 0x21, 0x00


	//----- nvinfo : EIATTR_SPARSE_MMA_MASK
	.align		4
.L_176:
        /*0058*/ 	.byte	0x03, 0x50
        /*005a*/ 	.short	0x0000


	//----- nvinfo : EIATTR_MAXREG_COUNT
	.align		4
        /*005c*/ 	.byte	0x03, 0x1b
        /*005e*/ 	.short	0x00ff


	//----- nvinfo : EIATTR_NUM_BARRIERS
	.align		4
        /*0060*/ 	.byte	0x02, 0x4c
        /*0062*/ 	.byte	0x01
	.zero		1


	//----- nvinfo : EIATTR_MERCURY_ISA_VERSION
	.align		4
        /*0064*/ 	.byte	0x03, 0x5f
        /*0066*/ 	.short	0x0101


	//----- nvinfo : EIATTR_VRC_CTA_INIT_COUNT
	.align		4
        /*0068*/ 	.byte	0x02, 0x4a
	.zero		1
	.zero		1


	//----- nvinfo : EIATTR_EXIT_INSTR_OFFSETS
	.align		4
        /*006c*/ 	.byte	0x04, 0x1c
        /*006e*/ 	.short	(.L_178 - .L_177)


	//   ....[0]....
.L_177:
        /*0070*/ 	.word	0x00000350


	//   ....[1]....
        /*0074*/ 	.word	0x00000aa0


	//----- nvinfo : EIATTR_CBANK_PARAM_SIZE
	.align		4
.L_178:
        /*0078*/ 	.byte	0x03, 0x19
        /*007a*/ 	.short	0x001c


	//----- nvinfo : EIATTR_PARAM_CBANK
	.align		4
        /*007c*/ 	.byte	0x04, 0x0a
        /*007e*/ 	.short	(.L_180 - .L_179)
	.align		4
.L_179:
        /*0080*/ 	.word	index@(.nv.constant0._Z31constantMemoryConvolutionKernelPfS_iii)
        /*0084*/ 	.short	0x0380
        /*0086*/ 	.short	0x001c


	//----- nvinfo : EIATTR_SW_WAR
	.align		4
.L_180:
        /*0088*/ 	.byte	0x04, 0x36
        /*008a*/ 	.short	(.L_182 - .L_181)
.L_181:
        /*008c*/ 	.word	0x00000008
.L_182:


//--------------------- .nv.info._Z22basicConvolutionKernelPfS_S_iii --------------------------
	.section	.nv.info._Z22basicConvolutionKernelPfS_S_iii,"",@"SHT_CUDA_INFO"
	.sectionflags	@""
	.align	4


	//----- nvinfo : EIATTR_CUDA_API_VERSION
	.align		4
        /*0000*/ 	.byte	0x04, 0x37
        /*0002*/ 	.short	(.L_184 - .L_183)
.L_183:
        /*0004*/ 	.word	0x00000082


	//----- nvinfo : EIATTR_KPARAM_INFO
	.align		4
.L_184:
        /*0008*/ 	.byte	0x04, 0x17
        /*000a*/ 	.short	(.L_186 - .L_185)
.L_185:
        /*000c*/ 	.word	0x00000000
        /*0010*/ 	.short	0x0005
        /*0012*/ 	.short	0x0020
        /*0014*/ 	.byte	0x00, 0xf0, 0x11, 0x00


	//----- nvinfo : EIATTR_KPARAM_INFO
	.align		4
.L_186:
        /*0018*/ 	.byte	0x04, 0x17
        /*001a*/ 	.short	(.L_188 - .L_187)
.L_187:
        /*001c*/ 	.word	0x00000000
        /*0020*/ 	.short	0x0004
        /*0022*/ 	.short	0x001c
        /*0024*/ 	.byte	0x00, 0xf0, 0x11, 0x00


	//----- nvinfo : EIATTR_KPARAM_INFO
	.align		4
.L_188:
        /*0028*/ 	.byte	0x04, 0x17
        /*002a*/ 	.short	(.L_190 - .L_189)
.L_189:
        /*002c*/ 	.word	0x00000000
        /*0030*/ 	.short	0x0003
        /*0032*/ 	.short	0x0018
        /*0034*/ 	.byte	0x00, 0xf0, 0x11, 0x00


	//----- nvinfo : EIATTR_KPARAM_INFO
	.align		4
.L_190:
        /*0038*/ 	.byte	0x04, 0x17
        /*003a*/ 	.short	(.L_192 - .L_191)
.L_191:
        /*003c*/ 	.word	0x00000000
        /*0040*/ 	.short	0x0002
        /*0042*/ 	.short	0x0010
        /*0044*/ 	.byte	0x00, 0xf5, 0x21, 0x00


	//----- nvinfo : EIATTR_KPARAM_INFO
	.align		4
.L_192:
        /*0048*/ 	.byte	0x04, 0x17
        /*004a*/ 	.short	(.L_194 - .L_193)
.L_193:
        /*004c*/ 	.word	0x00000000
        /*0050*/ 	.short	0x0001
        /*0052*/ 	.short	0x0008
        /*0054*/ 	.byte	0x00, 0xf5, 0x21, 0x00


	//----- nvinfo : EIATTR_KPARAM_INFO
	.align		4
.L_194:
        /*0058*/ 	.byte	0x04, 0x17
        /*005a*/ 	.short	(.L_196 - .L_195)
.L_195:
        /*005c*/ 	.word	0x00000000
        /*0060*/ 	.short	0x0000
        /*0062*/ 	.short	0x0000
        /*0064*/ 	.byte	0x00, 0xf5, 0x21, 0x00


	//----- nvinfo : EIATTR_SPARSE_MMA_MASK
	.align		4
.L_196:
        /*0068*/ 	.byte	0x03, 0x50
        /*006a*/ 	.short	0x0000


	//----- nvinfo : EIATTR_MAXREG_COUNT
	.align		4
        /*006c*/ 	.byte	0x03, 0x1b
        /*006e*/ 	.short	0x00ff


	//----- nvinfo : EIATTR_MERCURY_ISA_VERSION
	.align		4
        /*0070*/ 	.byte	0x03, 0x5f
        /*0072*/ 	.short	0x0101


	//----- nvinfo : EIATTR_VRC_CTA_INIT_COUNT
	.align		4
        /*0074*/ 	.byte	0x02, 0x4a
	.zero		1
	.zero		1


	//----- nvinfo : EIATTR_EXIT_INSTR_OFFSETS
	.align		4
        /*0078*/ 	.byte	0x04, 0x1c
        /*007a*/ 	.short	(.L_198 - .L_197)


	//   ....[0]....
.L_197:
        /*007c*/ 	.word	0x000000c0


	//   ....[1]....
        /*0080*/ 	.word	0x00000d10


	//----- nvinfo : EIATTR_CRS_STACK_SIZE
	.align		4
.L_198:
        /*0084*/ 	.byte	0x04, 0x1e
        /*0086*/ 	.short	(.L_200 - .L_199)
.L_199:
        /*0088*/ 	.word	0x00000000


	//----- nvinfo : EIATTR_CBANK_PARAM_SIZE
	.align		4
.L_200:
        /*008c*/ 	.byte	0x03, 0x19
        /*008e*/ 	.short	0x0024


	//----- nvinfo : EIATTR_PARAM_CBANK
	.align		4
        /*0090*/ 	.byte	0x04, 0x0a
        /*0092*/ 	.short	(.L_202 - .L_201)
	.align		4
.L_201:
        /*0094*/ 	.word	index@(.nv.constant0._Z22basicConvolutionKernelPfS_S_iii)
        /*0098*/ 	.short	0x0380
        /*009a*/ 	.short	0x0024


	//----- nvinfo : EIATTR_SW_WAR
	.align		4
.L_202:
        /*009c*/ 	.byte	0x04, 0x36
        /*009e*/ 	.short	(.L_204 - .L_203)
.L_203:
        /*00a0*/ 	.word	0x00000008
.L_204:


//--------------------- .nv.callgraph             --------------------------
	.section	.nv.callgraph,"",@"SHT_CUDA_CALLGRAPH"
	.align	4
	.sectionentsize	8
	.align		4
        /*0000*/ 	.word	0x00000000
	.align		4
        /*0004*/ 	.word	0xffffffff
	.align		4
        /*0008*/ 	.word	0x00000000
	.align		4
        /*000c*/ 	.word	0xfffffffe
	.align		4
        /*0010*/ 	.word	0x00000000
	.align		4
        /*0014*/ 	.word	0xfffffffd
	.align		4
        /*0018*/ 	.word	0x00000000
	.align		4
        /*001c*/ 	.word	0xfffffffc


//--------------------- .nv.constant3             --------------------------
	.section	.nv.constant3,"a",@progbits
	.align	4
.nv.constant3:
	.type		constKernel,@object
	.size		constKernel,(.L_0 - constKernel)
constKernel:
	.zero		36
.L_0:


//--------------------- .text._Z26optimizedConvolutionKernelPfS_S_iii --------------------------
	.section	.text._Z26optimizedConvolutionKernelPfS_S_iii,"ax",@progbits
	.align	128
        .global         _Z26optimizedConvolutionKernelPfS_S_iii
        .type           _Z26optimizedConvolutionKernelPfS_S_iii,@function
        .size           _Z26optimizedConvolutionKernelPfS_S_iii,(.L_x_51 - _Z26optimizedConvolutionKernelPfS_S_iii)
        .other          _Z26optimizedConvolutionKernelPfS_S_iii,@"STO_CUDA_ENTRY STV_DEFAULT"
_Z26optimizedConvolutionKernelPfS_S_iii:
.text._Z26optimizedConvolutionKernelPfS_S_iii:
[----:B------:R-:W-:Y:S01]  /*0000*/  LDC R1, c[0x0][0x37c] ;  /* 0x0000df00ff017b82 */ /* 0x000fe20000000800 */
[----:B------:R-:W0:Y:S07]  /*0010*/  S2R R3, SR_TID.Y ;  /* 0x0000000000037919 */ /* 0x000e2e0000002200 */
[----:B------:R-:W1:Y:S01]  /*0020*/  LDC R7, c[0x0][0x360] ;  /* 0x0000d800ff077b82 */ /* 0x000e620000000800 */
[----:B------:R-:W2:Y:S01]  /*0030*/  LDCU.64 UR6, c[0x0][0x398] ;  /* 0x00007300ff0677ac */ /* 0x000ea20008000a00 */
[----:B------:R-:W1:Y:S06]  /*0040*/  S2R R2, SR_TID.X ;  /* 0x0000000000027919 */ /* 0x000e6c0000002100 */
[----:B------:R-:W0:Y:S08]  /*0050*/  S2UR UR5, SR_CTAID.Y ;  /* 0x00000000000579c3 */ /* 0x000e300000002600 */
[----:B------:R-:W0:Y:S08]  /*0060*/  LDC R0, c[0x0][0x364] ;  /* 0x0000d900ff007b82 */ /* 0x000e300000000800 */
[----:B------:R-:W1:Y:S01]  /*0070*/  S2UR UR4, SR_CTAID.X ;  /* 0x00000000000479c3 */ /* 0x000e620000002500 */
[----:B0-----:R-:W-:-:S05]  /*0080*/  IMAD R0, R0, UR5, R3 ;  /* 0x0000000500007c24 */ /* 0x001fca000f8e0203 */
[----:B--2---:R-:W-:Y:S01]  /*0090*/  ISETP.GE.AND P0, PT, R0, UR7, PT ;  /* 0x0000000700007c0c */ /* 0x004fe2000bf06270 */
[----:B-1----:R-:W-:-:S05]  /*00a0*/  IMAD R7, R7, UR4, R2 ;  /* 0x0000000407077c24 */ /* 0x002fca000f8e0202 */
[----:B------:R-:W-:-:S13]  /*00b0*/  ISETP.GE.OR P0, PT, R7, UR6, P0 ;  /* 0x0000000607007c0c */ /* 0x000fda0008706670 */
[----:B------:R-:W-:Y:S05]  /*00c0*/  @P0 EXIT ;  /* 0x000000000000094d */ /* 0x000fea0003800000 */
[----:B------:R-:W0:Y:S01]  /*00d0*/  LDC R8, c[0x0][0x3a0] ;  /* 0x0000e800ff087b82 */ /* 0x000e220000000800 */
[----:B------:R-:W1:Y:S01]  /*00e0*/  LDCU.64 UR4, c[0x0][0x358] ;  /* 0x00006b00ff0477ac */ /* 0x000e620008000a00 */
[----:B------:R-:W-:Y:S01]  /*00f0*/  IMAD.MOV.U32 R6, RZ, RZ, RZ ;  /* 0x000000ffff067224 */ /* 0x000fe200078e00ff */
[C---:B0-----:R-:W-:Y:S02]  /*0100*/  ISETP.GE.AND P0, PT, R8.reuse, -0x1, PT ;  /* 0xffffffff0800780c */ /* 0x041fe40003f06270 */
[----:B------:R-:W-:-:S11]  /*0110*/  LEA.HI R8, R8, R8, RZ, 0x1 ;  /* 0x0000000808087211 */ /* 0x000fd600078f08ff */
[----:B-1----:R-:W-:Y:S05]  /*0120*/  @!P0 BRA `(.L_x_0) ;  /* 0x0000000800e48947 */ /* 0x002fea0003800000 */
[----:B------:R-:W-:Y:S01]  /*0130*/  SHF.R.S32.HI R8, RZ, 0x1, R8 ;  /* 0x00000001ff087819 */ /* 0x000fe20000011408 */
[----:B------:R-:W-:-:S03]  /*0140*/  IMAD.MOV.U32 R6, RZ, RZ, RZ ;  /* 0x000000ffff067224 */ /* 0x000fc600078e00ff */
[----:B------:R-:W-:Y:S01]  /*0150*/  IABS R9, R8 ;  /* 0x0000000800097213 */ /* 0x000fe20000000000 */
[----:B------:R-:W-:-:S04]  /*0160*/  IMAD.MOV R10, RZ, RZ, -R8 ;  /* 0x000000ffff0a7224 */ /* 0x000fc800078e0a08 */
[----:B------:R-:W-:Y:S02]  /*0170*/  IMAD.IADD R9, R8, 0x1, R9 ;  /* 0x0000000108097824 */ /* 0x000fe400078e0209 */
[----:B------:R-:W-:Y:S02]  /*0180*/  IMAD.MOV.U32 R11, RZ, RZ, R10 ;  /* 0x000000ffff0b7224 */ /* 0x000fe400078e000a */
[----:B------:R-:W-:-:S05]  /*0190*/  VIADD R18, R9, 0x1 ;  /* 0x0000000109127836 */ /* 0x000fca0000000000 */
[----:B------:R-:W-:-:S07]  /*01a0*/  LOP3.LUT R20, R18, 0x7, RZ, 0xc0, !PT ;  /* 0x0000000712147812 */ /* 0x000fce00078ec0ff */
.L_x_7:
[----:B------:R-:W0:Y:S01]  /*01b0*/  LDCU UR6, c[0x0][0x3a0] ;  /* 0x00007400ff0677ac */ /* 0x000e220008000800 */
[----:B------:R-:W-:Y:S01]  /*01c0*/  ISETP.GE.U32.AND P0, PT, R9, 0x7, PT ;  /* 0x000000070900780c */ /* 0x000fe20003f06070 */
[--C-:B------:R-:W-:Y:S01]  /*01d0*/  IMAD.IADD R2, R8, 0x1, R11.reuse ;  /* 0x0000000108027824 */ /* 0x100fe200078e020b */
[----:B------:R-:W-:Y:S01]  /*01e0*/  IABS R4, R8 ;  /* 0x0000000800047213 */ /* 0x000fe20000000000 */
[----:B------:R-:W-:Y:S02]  /*01f0*/  IMAD.IADD R12, R0, 0x1, R11 ;  /* 0x00000001000c7824 */ /* 0x000fe400078e020b */
[----:B------:R-:W-:Y:S01]  /*0200*/  IMAD.MOV.U32 R14, RZ, RZ, R10 ;  /* 0x000000ffff0e7224 */ /* 0x000fe200078e000a */
[C---:B------:R-:W-:Y:S01]  /*0210*/  ISETP.NE.AND P4, PT, R11.reuse, R4, PT ;  /* 0x000000040b00720c */ /* 0x040fe20003f85270 */
[----:B------:R-:W-:Y:S02]  /*0220*/  VIADD R11, R11, 0x1 ;  /* 0x000000010b0b7836 */ /* 0x000fe40000000000 */
[----:B0-----:R-:W-:-:S04]  /*0230*/  IMAD R17, R2, UR6, RZ ;  /* 0x0000000602117c24 */ /* 0x001fc8000f8e02ff */
[----:B------:R-:W-:Y:S01]  /*0240*/  IMAD.IADD R13, R8, 0x1, R17 ;  /* 0x00000001080d7824 */ /* 0x000fe200078e0211 */
[----:B------:R-:W-:Y:S06]  /*0250*/  @!P0 BRA `(.L_x_1) ;  /* 0x00000004002c8947 */ /* 0x000fec0003800000 */
[----:B------:R-:W0:Y:S01]  /*0260*/  LDCU.64 UR6, c[0x0][0x398] ;  /* 0x00007300ff0677ac */ /* 0x000e220008000a00 */
[----:B------:R-:W-:Y:S01]  /*0270*/  LOP3.LUT R16, R18, 0xfffffff8, RZ, 0xc0, !PT ;  /* 0xfffffff812107812 */ /* 0x000fe200078ec0ff */
[----:B------:R-:W-:Y:S01]  /*0280*/  IMAD.IADD R19, R7, 0x1, -R8 ;  /* 0x0000000107137824 */ /* 0x000fe200078e0a08 */
[----:B------:R-:W-:Y:S01]  /*0290*/  IADD3 R14, PT, PT, -R8, 0x3, RZ ;  /* 0x00000003080e7810 */ /* 0x000fe20007ffe1ff */
[----:B------:R-:W1:Y:S02]  /*02a0*/  LDCU UR8, c[0x0][0x398] ;  /* 0x00007300ff0877ac */ /* 0x000e640008000800 */
[----:B------:R-:W-:Y:S01]  /*02b0*/  IMAD.MOV R16, RZ, RZ, -R16 ;  /* 0x000000ffff107224 */ /* 0x000fe200078e0a10 */
[C---:B0-----:R-:W-:Y:S01]  /*02c0*/  ISETP.GE.AND P5, PT, R12.reuse, UR7, PT ;  /* 0x000000070c007c0c */ /* 0x041fe2000bfa6270 */
[----:B------:R-:W-:-:S12]  /*02d0*/  IMAD R15, R12, UR6, R19 ;  /* 0x000000060c0f7c24 */ /* 0x000fd8000f8e0213 */
.L_x_2:
[----:B------:R-:W0:Y:S01]  /*02e0*/  LDC.64 R4, c[0x0][0x380] ;  /* 0x0000e000ff047b82 */ /* 0x000e220000000a00 */
[C---:B-1----:R-:W-:Y:S02]  /*02f0*/  ISETP.GE.OR P0, PT, R19.reuse, UR8, P5 ;  /* 0x0000000813007c0c */ /* 0x042fe4000af06670 */
[----:B------:R-:W-:-:S04]  /*0300*/  LOP3.LUT R21, R19, R12, RZ, 0xfc, !PT ;  /* 0x0000000c13157212 */ /* 0x000fc800078efcff */
[----:B------:R-:W-:Y:S01]  /*0310*/  ISETP.LT.OR P0, PT, R21, RZ, P0 ;  /* 0x000000ff1500720c */ /* 0x000fe20000701670 */
[----:B------:R-:W1:Y:S01]  /*0320*/  LDC.64 R2, c[0x0][0x388] ;  /* 0x0000e200ff027b82 */ /* 0x000e620000000a00 */
[----:B0-----:R-:W-:-:S11]  /*0330*/  IMAD.WIDE R4, R15, 0x4, R4 ;  /* 0x000000040f047825 */ /* 0x001fd600078e0204 */
[----:B------:R-:W2:Y:S01]  /*0340*/  @!P0 LDG.E.CONSTANT R27, desc[UR4][R4.64] ;  /* 0x00000004041b8981 */ /* 0x000ea2000c1e9900 */
[----:B-1----:R-:W-:-:S05]  /*0350*/  IMAD.WIDE R2, R17, 0x4, R2 ;  /* 0x0000000411027825 */ /* 0x002fca00078e0202 */
[----:B------:R-:W2:Y:S01]  /*0360*/  @!P0 LDG.E.CONSTANT R25, desc[UR4][R2.64] ;  /* 0x0000000402198981 */ /* 0x000ea2000c1e9900 */
[----:B------:R-:W-:-:S04]  /*0370*/  IADD3 R21, PT, PT, R19, 0x1, RZ ;  /* 0x0000000113157810 */ /* 0x000fc80007ffe0ff */
[C---:B------:R-:W-:Y:S02]  /*0380*/  ISETP.GE.OR P2, PT, R21.reuse, UR8, P5 ;  /* 0x0000000815007c0c */ /* 0x040fe4000af46670 */
[----:B------:R-:W-:-:S04]  /*0390*/  LOP3.LUT R21, R21, R12, RZ, 0xfc, !PT ;  /* 0x0000000c15157212 */ /* 0x000fc800078efcff */
[----:B------:R-:W-:-:S13]  /*03a0*/  ISETP.LT.OR P2, PT, R21, RZ, P2 ;  /* 0x000000ff1500720c */ /* 0x000fda0001741670 */
[----:B------:R-:W3:Y:S04]  /*03b0*/  @!P2 LDG.E.CONSTANT R29, desc[UR4][R4.64+0x4] ;  /* 0x00000404041da981 */ /* 0x000ee8000c1e9900 */
[----:B------:R-:W3:Y:S01]  /*03c0*/  @!P2 LDG.E.CONSTANT R22, desc[UR4][R2.64+0x4] ;  /* 0x000004040216a981 */ /* 0x000ee2000c1e9900 */
[----:B------:R-:W-:-:S05]  /*03d0*/  VIADD R21, R19, 0x2 ;  /* 0x0000000213157836 */ /* 0x000fca0000000000 */
[C---:B------:R-:W-:Y:S02]  /*03e0*/  ISETP.GE.OR P3, PT, R21.reuse, UR8, P5 ;  /* 0x0000000815007c0c */ /* 0x040fe4000af66670 */
[----:B------:R-:W-:-:S04]  /*03f0*/  LOP3.LUT R21, R21, R12, RZ, 0xfc, !PT ;  /* 0x0000000c15157212 */ /* 0x000fc800078efcff */
[----:B------:R-:W-:-:S13]  /*0400*/  ISETP.LT.OR P3, PT, R21, RZ, P3 ;  /* 0x000000ff1500720c */ /* 0x000fda0001f61670 */
[----:B------:R-:W4:Y:S04]  /*0410*/  @!P3 LDG.E.CONSTANT R23, desc[UR4][R4.64+0x8] ;  /* 0x000008040417b981 */ /* 0x000f28000c1e9900 */
[----:B------:R-:W4:Y:S01]  /*0420*/  @!P3 LDG.E.CONSTANT R21, desc[UR4][R2.64+0x8] ;  /* 0x000008040215b981 */ /* 0x000f22000c1e9900 */
[----:B--2---:R-:W-:Y:S01]  /*0430*/  @!P0 FFMA R6, R27, R25, R6 ;  /* 0x000000191b068223 */ /* 0x004fe20000000006 */
[----:B------:R-:W-:-:S05]  /*0440*/  VIADD R25, R19, 0x3 ;  /* 0x0000000313197836 */ /* 0x000fca0000000000 */
[C---:B------:R-:W-:Y:S02]  /*0450*/  ISETP.GE.OR P0, PT, R25.reuse, UR8, P5 ;  /* 0x0000000819007c0c */ /* 0x040fe4000af06670 */
[----:B------:R-:W-:-:S04]  /*0460*/  LOP3.LUT R25, R25, R12, RZ, 0xfc, !PT ;  /* 0x0000000c19197212 */ /* 0x000fc800078efcff */
[----:B------:R-:W-:Y:S01]  /*0470*/  ISETP.LT.OR P0, PT, R25, RZ, P0 ;  /* 0x000000ff1900720c */ /* 0x000fe20000701670 */
[----:B------:R-:W-:-:S05]  /*0480*/  VIADD R25, R19, 0x4 ;  /* 0x0000000413197836 */ /* 0x000fca0000000000 */
[C---:B------:R-:W-:Y:S02]  /*0490*/  ISETP.GE.OR P1, PT, R25.reuse, UR8, P5 ;  /* 0x0000000819007c0c */ /* 0x040fe4000af26670 */
[----:B------:R-:W-:-:S04]  /*04a0*/  LOP3.LUT R25, R25, R12, RZ, 0xfc, !PT ;  /* 0x0000000c19197212 */ /* 0x000fc800078efcff */
[----:B------:R-:W-:Y:S01]  /*04b0*/  ISETP.LT.OR P1, PT, R25, RZ, P1 ;  /* 0x000000ff1900720c */ /* 0x000fe20000f21670 */
[----:B------:R-:W2:Y:S04]  /*04c0*/  @!P0 LDG.E.CONSTANT R27, desc[UR4][R4.64+0xc] ;  /* 0x00000c04041b8981 */ /* 0x000ea8000c1e9900 */
[----:B------:R-:W2:Y:S01]  /*04d0*/  @!P0 LDG.E.CONSTANT R24, desc[UR4][R2.64+0xc] ;  /* 0x00000c0402188981 */ /* 0x000ea2000c1e9900 */
[----:B---3--:R-:W-:-:S07]  /*04e0*/  @!P2 FFMA R6, R29, R22, R6 ;  /* 0x000000161d06a223 */ /* 0x008fce0000000006 */
[----:B------:R-:W3:Y:S04]  /*04f0*/  @!P1 LDG.E.CONSTANT R25, desc[UR4][R4.64+0x10] ;  /* 0x0000100404199981 */ /* 0x000ee8000c1e9900 */
[----:B------:R-:W3:Y:S01]  /*0500*/  @!P1 LDG.E.CONSTANT R22, desc[UR4][R2.64+0x10] ;  /* 0x0000100402169981 */ /* 0x000ee2000c1e9900 */
[----:B----4-:R-:W-:Y:S01]  /*0510*/  @!P3 FFMA R6, R23, R21, R6 ;  /* 0x000000151706b223 */ /* 0x010fe20000000006 */
        /* <DEDUP_REMOVED lines=8> */
[----:B------:R-:W-:Y:S01]  /*05a0*/  VIADD R21, R19, 0x7 ;  /* 0x0000000713157836 */ /* 0x000fe20000000000 */
[----:B------:R-:W4:Y:S04]  /*05b0*/  @!P2 LDG.E.CONSTANT R23, desc[UR4][R2.64+0x14] ;  /* 0x000014040217a981 */ /* 0x000f28000c1e9900 */
[C---:B------:R-:W-:Y:S02]  /*05c0*/  ISETP.GE.OR P6, PT, R21.reuse, UR8, P5 ;  /* 0x0000000815007c0c */ /* 0x040fe4000afc6670 */
[----:B------:R-:W-:-:S04]  /*05d0*/  LOP3.LUT R21, R21, R12, RZ, 0xfc, !PT ;  /* 0x0000000c15157212 */ /* 0x000fc800078efcff */
[----:B------:R-:W-:Y:S02]  /*05e0*/  ISETP.LT.OR P6, PT, R21, RZ, P6 ;  /* 0x000000ff1500720c */ /* 0x000fe400037c1670 */
[----:B------:R-:W4:Y:S01]  /*05f0*/  @!P2 LDG.E.CONSTANT R21, desc[UR4][R4.64+0x14] ;  /* 0x000014040415a981 */ /* 0x000f22000c1e9900 */
[----:B--2---:R-:W-:-:S10]  /*0600*/  @!P0 FFMA R6, R27, R24, R6 ;  /* 0x000000181b068223 */ /* 0x004fd40000000006 */
[----:B------:R-:W2:Y:S04]  /*0610*/  @!P6 LDG.E.CONSTANT R27, desc[UR4][R4.64+0x1c] ;  /* 0x00001c04041be981 */ /* 0x000ea8000c1e9900 */
[----:B------:R-:W2:Y:S01]  /*0620*/  @!P6 LDG.E.CONSTANT R24, desc[UR4][R2.64+0x1c] ;  /* 0x00001c040218e981 */ /* 0x000ea2000c1e9900 */
[----:B---3--:R-:W-:-:S03]  /*0630*/  @!P1 FFMA R6, R25, R22, R6 ;  /* 0x0000001619069223 */ /* 0x008fc60000000006 */
[----:B------:R-:W3:Y:S04]  /*0640*/  @!P3 LDG.E.CONSTANT R25, desc[UR4][R4.64+0x18] ;  /* 0x000018040419b981 */ /* 0x000ee8000c1e9900 */
[----:B------:R-:W3:Y:S01]  /*0650*/  @!P3 LDG.E.CONSTANT R22, desc[UR4][R2.64+0x18] ;  /* 0x000018040216b981 */ /* 0x000ee2000c1e9900 */
[----:B------:R-:W-:-:S05]  /*0660*/  VIADD R16, R16, 0x8 ;  /* 0x0000000810107836 */ /* 0x000fca0000000000 */
[----:B------:R-:W-:Y:S01]  /*0670*/  ISETP.NE.AND P0, PT, R16, RZ, PT ;  /* 0x000000ff1000720c */ /* 0x000fe20003f05270 */
[----:B------:R-:W-:Y:S01]  /*0680*/  VIADD R14, R14, 0x8 ;  /* 0x000000080e0e7836 */ /* 0x000fe20000000000 */
[----:B------:R-:W-:Y:S01]  /*0690*/  IADD3 R19, PT, PT, R19, 0x8, RZ ;  /* 0x0000000813137810 */ /* 0x000fe20007ffe0ff */
[----:B------:R-:W-:Y:S02]  /*06a0*/  VIADD R15, R15, 0x8 ;  /* 0x000000080f0f7836 */ /* 0x000fe40000000000 */
[----:B------:R-:W-:Y:S02]  /*06b0*/  VIADD R17, R17, 0x8 ;  /* 0x0000000811117836 */ /* 0x000fe40000000000 */
[----:B----4-:R-:W-:-:S04]  /*06c0*/  @!P2 FFMA R6, R21, R23, R6 ;  /* 0x000000171506a223 */ /* 0x010fc80000000006 */
[----:B---3--:R-:W-:-:S04]  /*06d0*/  @!P3 FFMA R6, R25, R22, R6 ;  /* 0x000000161906b223 */ /* 0x008fc80000000006 */
[----:B--2---:R-:W-:Y:S01]  /*06e0*/  @!P6 FFMA R6, R27, R24, R6 ;  /* 0x000000181b06e223 */ /* 0x004fe20000000006 */
[----:B------:R-:W-:Y:S06]  /*06f0*/  @P0 BRA `(.L_x_2) ;  /* 0xfffffff800f80947 */ /* 0x000fec000383ffff */
[----:B------:R-:W-:-:S07]  /*0700*/  VIADD R14, R14, 0xfffffffd ;  /* 0xfffffffd0e0e7836 */ /* 0x000fce0000000000 */
.L_x_1:
[----:B------:R-:W-:-:S13]  /*0710*/  ISETP.NE.AND P0, PT, R20, RZ, PT ;  /* 0x000000ff1400720c */ /* 0x000fda0003f05270 */
[----:B------:R-:W-:Y:S05]  /*0720*/  @!P0 BRA `(.L_x_3) ;  /* 0x0000000400608947 */ /* 0x000fea0003800000 */
[----:B------:R-:W-:Y:S01]  /*0730*/  VIADD R2, R20, 0xffffffff ;  /* 0xffffffff14027836 */ /* 0x000fe20000000000 */
[----:B------:R-:W-:-:S04]  /*0740*/  LOP3.LUT P5, R21, R18, 0x3, RZ, 0xc0, !PT ;  /* 0x0000000312157812 */ /* 0x000fc800078ac0ff */
[----:B------:R-:W-:-:S13]  /*0750*/  ISETP.GE.U32.AND P0, PT, R2, 0x3, PT ;  /* 0x000000030200780c */ /* 0x000fda0003f06070 */
[----:B------:R-:W-:Y:S05]  /*0760*/  @!P0 BRA `(.L_x_4) ;  /* 0x0000000000948947 */ /* 0x000fea0003800000 */
[----:B------:R-:W0:Y:S01]  /*0770*/  LDCU.64 UR6, c[0x0][0x398] ;  /* 0x00007300ff0677ac */ /* 0x000e220008000a00 */
[----:B------:R-:W1:Y:S01]  /*0780*/  LDC.64 R4, c[0x0][0x380] ;  /* 0x0000e000ff047b82 */ /* 0x000e620000000a00 */
[----:B------:R-:W-:-:S04]  /*0790*/  IMAD.IADD R19, R7, 0x1, R14 ;  /* 0x0000000107137824 */ /* 0x000fc800078e020e */
[C---:B------:R-:W-:Y:S01]  /*07a0*/  VIADD R15, R19.reuse, 0x1 ;  /* 0x00000001130f7836 */ /* 0x040fe20000000000 */
[C---:B------:R-:W-:Y:S01]  /*07b0*/  LOP3.LUT R16, R19.reuse, R12, RZ, 0xfc, !PT ;  /* 0x0000000c13107212 */ /* 0x040fe200078efcff */
[----:B------:R-:W-:Y:S01]  /*07c0*/  VIADD R17, R19, 0x2 ;  /* 0x0000000213117836 */ /* 0x000fe20000000000 */
[----:B------:R-:W2:Y:S01]  /*07d0*/  LDC.64 R2, c[0x0][0x388] ;  /* 0x0000e200ff027b82 */ /* 0x000ea20000000a00 */
[----:B0-----:R-:W-:-:S04]  /*07e0*/  ISETP.GE.AND P0, PT, R12, UR7, PT ;  /* 0x000000070c007c0c */ /* 0x001fc8000bf06270 */
[----:B------:R-:W-:Y:S02]  /*07f0*/  ISETP.GE.OR P2, PT, R15, UR6, P0 ;  /* 0x000000060f007c0c */ /* 0x000fe40008746670 */
[----:B------:R-:W-:Y:S02]  /*0800*/  ISETP.GE.OR P1, PT, R19, UR6, P0 ;  /* 0x0000000613007c0c */ /* 0x000fe40008726670 */
[-C--:B------:R-:W-:Y:S02]  /*0810*/  LOP3.LUT R15, R15, R12.reuse, RZ, 0xfc, !PT ;  /* 0x0000000c0f0f7212 */ /* 0x080fe400078efcff */
[----:B------:R-:W-:Y:S02]  /*0820*/  ISETP.LT.OR P1, PT, R16, RZ, P1 ;  /* 0x000000ff1000720c */ /* 0x000fe40000f21670 */
[----:B------:R-:W-:Y:S01]  /*0830*/  ISETP.LT.OR P2, PT, R15, RZ, P2 ;  /* 0x000000ff0f00720c */ /* 0x000fe20001741670 */
[----:B------:R-:W-:Y:S01]  /*0840*/  IMAD R15, R12, UR6, R19 ;  /* 0x000000060c0f7c24 */ /* 0x000fe2000f8e0213 */
[----:B------:R-:W-:Y:S01]  /*0850*/  ISETP.GE.OR P3, PT, R17, UR6, P0 ;  /* 0x0000000611007c0c */ /* 0x000fe20008766670 */
[----:B------:R-:W-:Y:S01]  /*0860*/  VIADD R19, R19, 0x3 ;  /* 0x0000000313137836 */ /* 0x000fe20000000000 */
[----:B------:R-:W-:Y:S01]  /*0870*/  LOP3.LUT R16, R17, R12, RZ, 0xfc, !PT ;  /* 0x0000000c11107212 */ /* 0x000fe200078efcff */
[----:B-1----:R-:W-:Y:S01]  /*0880*/  IMAD.WIDE R4, R15, 0x4, R4 ;  /* 0x000000040f047825 */ /* 0x002fe200078e0204 */
[----:B------:R-:W-:-:S02]  /*0890*/  IADD3 R17, PT, PT, R13, R14, RZ ;  /* 0x0000000e0d117210 */ /* 0x000fc40007ffe0ff */
[----:B------:R-:W-:Y:S02]  /*08a0*/  ISETP.GE.OR P0, PT, R19, UR6, P0 ;  /* 0x0000000613007c0c */ /* 0x000fe40008706670 */
[----:B------:R-:W-:Y:S01]  /*08b0*/  ISETP.LT.OR P3, PT, R16, RZ, P3 ;  /* 0x000000ff1000720c */ /* 0x000fe20001f61670 */
[----:B--2---:R-:W-:Y:S01]  /*08c0*/  IMAD.WIDE R2, R17, 0x4, R2 ;  /* 0x0000000411027825 */ /* 0x004fe200078e0202 */
[----:B------:R-:W-:Y:S01]  /*08d0*/  LOP3.LUT R19, R19, R12, RZ, 0xfc, !PT ;  /* 0x0000000c13137212 */ /* 0x000fe200078efcff */
[----:B------:R-:W2:Y:S03]  /*08e0*/  @!P1 LDG.E.CONSTANT R15, desc[UR4][R4.64] ;  /* 0x00000004040f9981 */ /* 0x000ea6000c1e9900 */
[----:B------:R-:W-:Y:S01]  /*08f0*/  ISETP.LT.OR P0, PT, R19, RZ, P0 ;  /* 0x000000ff1300720c */ /* 0x000fe20000701670 */
[----:B------:R-:W2:Y:S04]  /*0900*/  @!P1 LDG.E.CONSTANT R16, desc[UR4][R2.64] ;  /* 0x0000000402109981 */ /* 0x000ea8000c1e9900 */
[----:B------:R-:W3:Y:S04]  /*0910*/  @!P2 LDG.E.CONSTANT R17, desc[UR4][R4.64+0x4] ;  /* 0x000004040411a981 */ /* 0x000ee8000c1e9900 */
[----:B------:R-:W3:Y:S04]  /*0920*/  @!P2 LDG.E.CONSTANT R19, desc[UR4][R2.64+0x4] ;  /* 0x000004040213a981 */ /* 0x000ee8000c1e9900 */
[----:B------:R-:W4:Y:S04]  /*0930*/  @!P3 LDG.E.CONSTANT R23, desc[UR4][R4.64+0x8] ;  /* 0x000008040417b981 */ /* 0x000f28000c1e9900 */
[----:B------:R-:W4:Y:S04]  /*0940*/  @!P3 LDG.E.CONSTANT R22, desc[UR4][R2.64+0x8] ;  /* 0x000008040216b981 */ /* 0x000f28000c1e9900 */
[----:B------:R-:W5:Y:S04]  /*0950*/  @!P0 LDG.E.CONSTANT R25, desc[UR4][R4.64+0xc] ;  /* 0x00000c0404198981 */ /* 0x000f68000c1e9900 */
[----:B------:R-:W5:Y:S01]  /*0960*/  @!P0 LDG.E.CONSTANT R24, desc[UR4][R2.64+0xc] ;  /* 0x00000c0402188981 */ /* 0x000f62000c1e9900 */
[----:B------:R-:W-:-:S02]  /*0970*/  VIADD R14, R14, 0x4 ;  /* 0x000000040e0e7836 */ /* 0x000fc40000000000 */
[----:B--2---:R-:W-:-:S04]  /*0980*/  @!P1 FFMA R6, R15, R16, R6 ;  /* 0x000000100f069223 */ /* 0x004fc80000000006 */
[----:B---3--:R-:W-:-:S04]  /*0990*/  @!P2 FFMA R6, R17, R19, R6 ;  /* 0x000000131106a223 */ /* 0x008fc80000000006 */
[----:B----4-:R-:W-:-:S04]  /*09a0*/  @!P3 FFMA R6, R23, R22, R6 ;  /* 0x000000161706b223 */ /* 0x010fc80000000006 */
[----:B-----5:R-:W-:-:S07]  /*09b0*/  @!P0 FFMA R6, R25, R24, R6 ;  /* 0x0000001819068223 */ /* 0x020fce0000000006 */
.L_x_4:
[----:B------:R-:W-:Y:S05]  /*09c0*/  @!P5 BRA `(.L_x_3) ;  /* 0x0000000000b8d947 */ /* 0x000fea0003800000 */
[----:B------:R-:W-:Y:S02]  /*09d0*/  ISETP.NE.AND P0, PT, R21, 0x1, PT ;  /* 0x000000011500780c */ /* 0x000fe40003f05270 */
[----:B------:R-:W-:-:S04]  /*09e0*/  LOP3.LUT R2, R9, 0x1, RZ, 0xc0, !PT ;  /* 0x0000000109027812 */ /* 0x000fc800078ec0ff */
[----:B------:R-:W-:-:S07]  /*09f0*/  ISETP.NE.U32.AND P2, PT, R2, 0x1, PT ;  /* 0x000000010200780c */ /* 0x000fce0003f45070 */
[----:B------:R-:W-:Y:S06]  /*0a00*/  @!P0 BRA `(.L_x_5) ;  /* 0x00000000005c8947 */ /* 0x000fec0003800000 */
[----:B------:R-:W0:Y:S01]  /*0a10*/  LDCU.64 UR6, c[0x0][0x398] ;  /* 0x00007300ff0677ac */ /* 0x000e220008000a00 */
[----:B------:R-:W1:Y:S01]  /*0a20*/  LDC.64 R4, c[0x0][0x380] ;  /* 0x0000e000ff047b82 */ /* 0x000e620000000a00 */
[----:B------:R-:W-:-:S04]  /*0a30*/  IMAD.IADD R17, R7, 0x1, R14 ;  /* 0x0000000107117824 */ /* 0x000fc800078e020e */
[C---:B------:R-:W-:Y:S01]  /*0a40*/  VIADD R15, R17.reuse, 0x1 ;  /* 0x00000001110f7836 */ /* 0x040fe20000000000 */
[----:B------:R-:W-:Y:S02]  /*0a50*/  LOP3.LUT R16, R17, R12, RZ, 0xfc, !PT ;  /* 0x0000000c11107212 */ /* 0x000fe400078efcff */
[----:B------:R-:W2:Y:S01]  /*0a60*/  LDC.64 R2, c[0x0][0x388] ;  /* 0x0000e200ff027b82 */ /* 0x000ea20000000a00 */
[----:B0-----:R-:W-:-:S04]  /*0a70*/  ISETP.GE.AND P1, PT, R12, UR7, PT ;  /* 0x000000070c007c0c */ /* 0x001fc8000bf26270 */
[----:B------:R-:W-:Y:S02]  /*0a80*/  ISETP.GE.OR P0, PT, R17, UR6, P1 ;  /* 0x0000000611007c0c */ /* 0x000fe40008f06670 */
[C---:B------:R-:W-:Y:S02]  /*0a90*/  ISETP.GE.OR P1, PT, R15.reuse, UR6, P1 ;  /* 0x000000060f007c0c */ /* 0x040fe40008f26670 */
[----:B------:R-:W-:Y:S02]  /*0aa0*/  LOP3.LUT R15, R15, R12, RZ, 0xfc, !PT ;  /* 0x0000000c0f0f7212 */ /* 0x000fe400078efcff */
[----:B------:R-:W-:Y:S02]  /*0ab0*/  ISETP.LT.OR P0, PT, R16, RZ, P0 ;  /* 0x000000ff1000720c */ /* 0x000fe40000701670 */
[----:B------:R-:W-:Y:S01]  /*0ac0*/  ISETP.LT.OR P1, PT, R15, RZ, P1 ;  /* 0x000000ff0f00720c */ /* 0x000fe20000f21670 */
[----:B------:R-:W-:Y:S02]  /*0ad0*/  IMAD R15, R12, UR6, R17 ;  /* 0x000000060c0f7c24 */ /* 0x000fe4000f8e0211 */
[----:B------:R-:W-:-:S02]  /*0ae0*/  IMAD.IADD R17, R13, 0x1, R14 ;  /* 0x000000010d117824 */ /* 0x000fc400078e020e */
[----:B-1----:R-:W-:-:S04]  /*0af0*/  IMAD.WIDE R4, R15, 0x4, R4 ;  /* 0x000000040f047825 */ /* 0x002fc800078e0204 */
[----:B--2---:R-:W-:Y:S02]  /*0b00*/  IMAD.WIDE R2, R17, 0x4, R2 ;  /* 0x0000000411027825 */ /* 0x004fe400078e0202 */
[----:B------:R-:W2:Y:S04]  /*0b10*/  @!P0 LDG.E.CONSTANT R15, desc[UR4][R4.64] ;  /* 0x00000004040f8981 */ /* 0x000ea8000c1e9900 */
[----:B------:R-:W2:Y:S04]  /*0b20*/  @!P0 LDG.E.CONSTANT R16, desc[UR4][R2.64] ;  /* 0x0000000402108981 */ /* 0x000ea8000c1e9900 */
[----:B------:R-:W3:Y:S04]  /*0b30*/  @!P1 LDG.E.CONSTANT R17, desc[UR4][R4.64+0x4] ;  /* 0x0000040404119981 */ /* 0x000ee8000c1e9900 */
[----:B------:R-:W3:Y:S01]  /*0b40*/  @!P1 LDG.E.CONSTANT R19, desc[UR4][R2.64+0x4] ;  /* 0x0000040402139981 */ /* 0x000ee2000c1e9900 */
[----:B------:R-:W-:-:S02]  /*0b50*/  VIADD R14, R14, 0x2 ;  /* 0x000000020e0e7836 */ /* 0x000fc40000000000 */
[----:B--2---:R-:W-:-:S04]  /*0b60*/  @!P0 FFMA R6, R15, R16, R6 ;  /* 0x000000100f068223 */ /* 0x004fc80000000006 */
[----:B---3--:R-:W-:-:S07]  /*0b70*/  @!P1 FFMA R6, R17, R19, R6 ;  /* 0x0000001311069223 */ /* 0x008fce0000000006 */
.L_x_5:
[----:B------:R-:W-:Y:S05]  /*0b80*/  @!P2 BRA `(.L_x_3) ;  /* 0x000000000048a947 */ /* 0x000fea0003800000 */
[----:B------:R-:W0:Y:S01]  /*0b90*/  LDCU.64 UR6, c[0x0][0x398] ;  /* 0x00007300ff0677ac */ /* 0x000e220008000a00 */
[----:B------:R-:W-:Y:S01]  /*0ba0*/  IMAD.IADD R15, R7, 0x1, R14 ;  /* 0x00000001070f7824 */ /* 0x000fe200078e020e */
[----:B------:R-:W-:Y:S04]  /*0bb0*/  BSSY.RECONVERGENT B0, `(.L_x_3) ;  /* 0x000000f000007945 */ /* 0x000fe80003800200 */
[----:B------:R-:W-:Y:S02]  /*0bc0*/  LOP3.LUT R2, R15, R12, RZ, 0xfc, !PT ;  /* 0x0000000c0f027212 */ /* 0x000fe400078efcff */
[----:B0-----:R-:W-:-:S04]  /*0bd0*/  ISETP.GE.AND P0, PT, R12, UR7, PT ;  /* 0x000000070c007c0c */ /* 0x001fc8000bf06270 */
[----:B------:R-:W-:-:S04]  /*0be0*/  ISETP.GE.OR P0, PT, R15, UR6, P0 ;  /* 0x000000060f007c0c */ /* 0x000fc80008706670 */
[----:B------:R-:W-:-:S13]  /*0bf0*/  ISETP.LT.OR P0, PT, R2, RZ, P0 ;  /* 0x000000ff0200720c */ /* 0x000fda0000701670 */
[----:B------:R-:W-:Y:S05]  /*0c00*/  @P0 BRA `(.L_x_6) ;  /* 0x0000000000240947 */ /* 0x000fea0003800000 */
[----:B------:R-:W0:Y:S01]  /*0c10*/  LDC.64 R4, c[0x0][0x380] ;  /* 0x0000e000ff047b82 */ /* 0x000e220000000a00 */
[----:B------:R-:W-:Y:S02]  /*0c20*/  IMAD R15, R12, UR6, R15 ;  /* 0x000000060c0f7c24 */ /* 0x000fe4000f8e020f */
[----:B------:R-:W-:-:S05]  /*0c30*/  IMAD.IADD R13, R13, 0x1, R14 ;  /* 0x000000010d0d7824 */ /* 0x000fca00078e020e */
[----:B------:R-:W1:Y:S01]  /*0c40*/  LDC.64 R2, c[0x0][0x388] ;  /* 0x0000e200ff027b82 */ /* 0x000e620000000a00 */
[----:B0-----:R-:W-:-:S06]  /*0c50*/  IMAD.WIDE R4, R15, 0x4, R4 ;  /* 0x000000040f047825 */ /* 0x001fcc00078e0204 */
[----:B------:R-:W2:Y:S01]  /*0c60*/  LDG.E.CONSTANT R5, desc[UR4][R4.64] ;  /* 0x0000000404057981 */ /* 0x000ea2000c1e9900 */
[----:B-1----:R-:W-:-:S06]  /*0c70*/  IMAD.WIDE R2, R13, 0x4, R2 ;  /* 0x000000040d027825 */ /* 0x002fcc00078e0202 */
[----:B------:R-:W2:Y:S02]  /*0c80*/  LDG.E.CONSTANT R2, desc[UR4][R2.64] ;  /* 0x0000000402027981 */ /* 0x000ea4000c1e9900 */
[----:B--2---:R-:W-:-:S07]  /*0c90*/  FFMA R6, R5, R2, R6 ;  /* 0x0000000205067223 */ /* 0x004fce0000000006 */
.L_x_6:
[----:B------:R-:W-:Y:S05]  /*0ca0*/  BSYNC.RECONVERGENT B0 ;  /* 0x0000000000007941 */ /* 0x000fea0003800200 */
.L_x_3:
[----:B------:R-:W-:Y:S05]  /*0cb0*/  @P4 BRA `(.L_x_7) ;  /* 0xfffffff4003c4947 */ /* 0x000fea000383ffff */
.L_x_0:
[----:B------:R-:W0:Y:S01]  /*0cc0*/  LDC.64 R2, c[0x0][0x390] ;  /* 0x0000e400ff027b82 */ /* 0x000e220000000a00 */
[----:B------:R-:W1:Y:S02]  /*0cd0*/  LDCU UR6, c[0x0][0x398] ;  /* 0x00007300ff0677ac */ /* 0x000e640008000800 */
[----:B-1----:R-:W-:-:S04]  /*0ce0*/  IMAD R7, R0, UR6, R7 ;  /* 0x0000000600077c24 */ /* 0x002fc8000f8e0207 */
[----:B0-----:R-:W-:-:S05]  /*0cf0*/  IMAD.WIDE R2, R7, 0x4, R2 ;  /* 0x0000000407027825 */ /* 0x001fca00078e0202 */
[----:B------:R-:W-:Y:S01]  /*0d00*/  STG.E desc[UR4][R2.64], R6 ;  /* 0x0000000602007986 */ /* 0x000fe2000c101904 */
[----:B------:R-:W-:Y:S05]  /*0d10*/  EXIT ;  /* 0x000000000000794d */ /* 0x000fea0003800000 */
.L_x_8:
[----:B------:R-:W-:-:S00]  /*0d20*/  BRA `(.L_x_8) ;  /* 0xfffffffc00fc7947 */ /* 0x000fc0000383ffff */
[----:B------:R-:W-:-:S00]  /*0d30*/  NOP ;  /* 0x0000000000007918 */ /* 0x000fc00000000000 */
        /* <DEDUP_REMOVED lines=12> */
.L_x_51:


//--------------------- .text._Z21fp16ConvolutionKernelP6__halfS0_S0_iii --------------------------
	.section	.text._Z21fp16ConvolutionKernelP6__halfS0_S0_iii,"ax",@progbits
	.align	128
        .global         _Z21fp16ConvolutionKernelP6__halfS0_S0_iii
        .type           _Z21fp16ConvolutionKernelP6__halfS0_S0_iii,@function
        .size           _Z21fp16ConvolutionKernelP6__halfS0_S0_iii,(.L_x_52 - _Z21fp16ConvolutionKernelP6__halfS0_S0_iii)
        .other          _Z21fp16ConvolutionKernelP6__halfS0_S0_iii,@"STO_CUDA_ENTRY STV_DEFAULT"
_Z21fp16ConvolutionKernelP6__halfS0_S0_iii:
.text._Z21fp16ConvolutionKernelP6__halfS0_S0_iii:
        /* <DEDUP_REMOVED lines=15> */
[----:B------:R-:W-:Y:S02]  /*00f0*/  PRMT R6, RZ, 0x7610, R6 ;  /* 0x00007610ff067816 */ /* 0x000fe40000000006 */
[C---:B0-----:R-:W-:Y:S02]  /*0100*/  ISETP.GE.AND P0, PT, R8.reuse, -0x1, PT ;  /* 0xffffffff0800780c */ /* 0x041fe40003f06270 */
[----:B------:R-:W-:-:S11]  /*0110*/  LEA.HI R8, R8, R8, RZ, 0x1 ;  /* 0x0000000808087211 */ /* 0x000fd600078f08ff */
[----:B-1----:R-:W-:Y:S05]  /*0120*/  @!P0 BRA `(.L_x_9) ;  /* 0x0000000800e08947 */ /* 0x002fea0003800000 */
[----:B------:R-:W-:-:S04]  /*0130*/  SHF.R.S32.HI R8, RZ, 0x1, R8 ;  /* 0x00000001ff087819 */ /* 0x000fc80000011408 */
[----:B------:R-:W-:Y:S01]  /*0140*/  IABS R9, R8 ;  /* 0x0000000800097213 */ /* 0x000fe20000000000 */
[----:B------:R-:W-:-:S04]  /*0150*/  IMAD.MOV R10, RZ, RZ, -R8 ;  /* 0x000000ffff0a7224 */ /* 0x000fc800078e0a08 */
[----:B------:R-:W-:Y:S02]  /*0160*/  IMAD.IADD R9, R8, 0x1, R9 ;  /* 0x0000000108097824 */ /* 0x000fe400078e0209 */
[----:B------:R-:W-:Y:S02]  /*0170*/  IMAD.MOV.U32 R11, RZ, RZ, R10 ;  /* 0x000000ffff0b7224 */ /* 0x000fe400078e000a */
[----:B------:R-:W-:-:S05]  /*0180*/  VIADD R20, R9, 0x1 ;  /* 0x0000000109147836 */ /* 0x000fca0000000000 */
[----:B------:R-:W-:-:S07]  /*0190*/  LOP3.LUT R22, R20, 0x7, RZ, 0xc0, !PT ;  /* 0x0000000714167812 */ /* 0x000fce00078ec0ff */
.L_x_16:
        /* <DEDUP_REMOVED lines=19> */
.L_x_11:
[----:B------:R-:W0:Y:S01]  /*02d0*/  LDC.64 R4, c[0x0][0x380] ;  /* 0x0000e000ff047b82 */ /* 0x000e220000000a00 */
[C---:B-1----:R-:W-:Y:S02]  /*02e0*/  ISETP.GE.OR P0, PT, R19.reuse, UR8, P5 ;  /* 0x0000000813007c0c */ /* 0x042fe4000af06670 */
[----:B------:R-:W-:-:S04]  /*02f0*/  LOP3.LUT R18, R19, R12, RZ, 0xfc, !PT ;  /* 0x0000000c13127212 */ /* 0x000fc800078efcff */
[----:B------:R-:W-:Y:S01]  /*0300*/  ISETP.LT.OR P0, PT, R18, RZ, P0 ;  /* 0x000000ff1200720c */ /* 0x000fe20000701670 */
[----:B------:R-:W1:Y:S01]  /*0310*/  LDC.64 R2, c[0x0][0x388] ;  /* 0x0000e200ff027b82 */ /* 0x000e620000000a00 */
[----:B------:R-:W-:Y:S02]  /*0320*/  VIADD R21, R19, 0x1 ;  /* 0x0000000113157836 */ /* 0x000fe40000000000 */
[----:B0-----:R-:W-:-:S09]  /*0330*/  IMAD.WIDE R4, R15, 0x2, R4 ;  /* 0x000000020f047825 */ /* 0x001fd200078e0204 */
[----:B------:R-:W2:Y:S01]  /*0340*/  @!P0 LDG.E.U16 R24, desc[UR4][R4.64] ;  /* 0x0000000404188981 */ /* 0x000ea2000c1e1500 */
[----:B-1----:R-:W-:-:S05]  /*0350*/  IMAD.WIDE R2, R17, 0x2, R2 ;  /* 0x0000000211027825 */ /* 0x002fca00078e0202 */
[----:B------:R-:W2:Y:S01]  /*0360*/  @!P0 LDG.E.U16 R23, desc[UR4][R2.64] ;  /* 0x0000000402178981 */ /* 0x000ea2000c1e1500 */
[C---:B------:R-:W-:Y:S02]  /*0370*/  ISETP.GE.OR P2, PT, R21.reuse, UR8, P5 ;  /* 0x0000000815007c0c */ /* 0x040fe4000af46670 */
[----:B------:R-:W-:-:S04]  /*0380*/  LOP3.LUT R21, R21, R12, RZ, 0xfc, !PT ;  /* 0x0000000c15157212 */ /* 0x000fc800078efcff */
[----:B------:R-:W-:-:S13]  /*0390*/  ISETP.LT.OR P2, PT, R21, RZ, P2 ;  /* 0x000000ff1500720c */ /* 0x000fda0001741670 */
[----:B------:R-:W3:Y:S04]  /*03a0*/  @!P2 LDG.E.U16 R25, desc[UR4][R4.64+0x2] ;  /* 0x000002040419a981 */ /* 0x000ee8000c1e1500 */
[----:B------:R-:W3:Y:S01]  /*03b0*/  @!P2 LDG.E.U16 R26, desc[UR4][R2.64+0x2] ;  /* 0x00000204021aa981 */ /* 0x000ee2000c1e1500 */
[----:B------:R-:W-:-:S05]  /*03c0*/  VIADD R21, R19, 0x2 ;  /* 0x0000000213157836 */ /* 0x000fca0000000000 */
[C---:B------:R-:W-:Y:S02]  /*03d0*/  ISETP.GE.OR P3, PT, R21.reuse, UR8, P5 ;  /* 0x0000000815007c0c */ /* 0x040fe4000af66670 */
[----:B------:R-:W-:-:S04]  /*03e0*/  LOP3.LUT R21, R21, R12, RZ, 0xfc, !PT ;  /* 0x0000000c15157212 */ /* 0x000fc800078efcff */
[----:B------:R-:W-:-:S13]  /*03f0*/  ISETP.LT.OR P3, PT, R21, RZ, P3 ;  /* 0x000000ff1500720c */ /* 0x000fda0001f61670 */
[----:B------:R-:W4:Y:S04]  /*0400*/  @!P3 LDG.E.U16 R18, desc[UR4][R4.64+0x4] ;  /* 0x000004040412b981 */ /* 0x000f28000c1e1500 */
[----:B------:R-:W4:Y:S01]  /*0410*/  @!P3 LDG.E.U16 R21, desc[UR4][R2.64+0x4] ;  /* 0x000004040215b981 */ /* 0x000f22000c1e1500 */
[----:B--2---:R-:W-:Y:S02]  /*0420*/  @!P0 HFMA2 R6, R24.H0_H0, R23.H0_H0, R6.H0_H0 ;  /* 0x2000001718068231 */ /* 0x004fe40000040806 */
        /* <DEDUP_REMOVED lines=8> */
[----:B---3--:R-:W-:Y:S02]  /*04b0*/  @!P2 HFMA2 R6, R25.H0_H0, R26.H0_H0, R6.H0_H0 ;  /* 0x2000001a1906a231 */ /* 0x008fe40000040806 */
[----:B------:R-:W2:Y:S04]  /*04c0*/  @!P0 LDG.E.U16 R25, desc[UR4][R4.64+0x6] ;  /* 0x0000060404198981 */ /* 0x000ea8000c1e1500 */
[----:B------:R-:W2:Y:S06]  /*04d0*/  @!P0 LDG.E.U16 R26, desc[UR4][R2.64+0x6] ;  /* 0x00000604021a8981 */ /* 0x000eac000c1e1500 */
[----:B------:R-:W3:Y:S04]  /*04e0*/  @!P1 LDG.E.U16 R23, desc[UR4][R4.64+0x8] ;  /* 0x0000080404179981 */ /* 0x000ee8000c1e1500 */
[----:B------:R-:W3:Y:S01]  /*04f0*/  @!P1 LDG.E.U16 R24, desc[UR4][R2.64+0x8] ;  /* 0x0000080402189981 */ /* 0x000ee2000c1e1500 */
[----:B----4-:R-:W-:-:S02]  /*0500*/  @!P3 HFMA2 R6, R18.H0_H0, R21.H0_H0, R6.H0_H0 ;  /* 0x200000151206b231 */ /* 0x010fc40000040806 */
        /* <DEDUP_REMOVED lines=9> */
[----:B------:R-:W4:Y:S04]  /*05a0*/  @!P2 LDG.E.U16 R18, desc[UR4][R2.64+0xa] ;  /* 0x00000a040212a981 */ /* 0x000f28000c1e1500 */
[C---:B------:R-:W-:Y:S02]  /*05b0*/  ISETP.GE.OR P6, PT, R21.reuse, UR8, P5 ;  /* 0x0000000815007c0c */ /* 0x040fe4000afc6670 */
[----:B------:R-:W-:-:S04]  /*05c0*/  LOP3.LUT R21, R21, R12, RZ, 0xfc, !PT ;  /* 0x0000000c15157212 */ /* 0x000fc800078efcff */
[----:B------:R-:W-:Y:S02]  /*05d0*/  ISETP.LT.OR P6, PT, R21, RZ, P6 ;  /* 0x000000ff1500720c */ /* 0x000fe400037c1670 */
[----:B------:R-:W4:Y:S01]  /*05e0*/  @!P2 LDG.E.U16 R21, desc[UR4][R4.64+0xa] ;  /* 0x00000a040415a981 */ /* 0x000f22000c1e1500 */
[----:B--2---:R-:W-:-:S10]  /*05f0*/  @!P0 HFMA2 R6, R25.H0_H0, R26.H0_H0, R6.H0_H0 ;  /* 0x2000001a19068231 */ /* 0x004fd40000040806 */
[----:B------:R-:W2:Y:S04]  /*0600*/  @!P6 LDG.E.U16 R25, desc[UR4][R4.64+0xe] ;  /* 0x00000e040419e981 */ /* 0x000ea8000c1e1500 */
[----:B------:R-:W2:Y:S01]  /*0610*/  @!P6 LDG.E.U16 R26, desc[UR4][R2.64+0xe] ;  /* 0x00000e04021ae981 */ /* 0x000ea2000c1e1500 */
[----:B---3--:R-:W-:-:S03]  /*0620*/  @!P1 HFMA2 R6, R23.H0_H0, R24.H0_H0, R6.H0_H0 ;  /* 0x2000001817069231 */ /* 0x008fc60000040806 */
[----:B------:R-:W3:Y:S04]  /*0630*/  @!P3 LDG.E.U16 R23, desc[UR4][R4.64+0xc] ;  /* 0x00000c040417b981 */ /* 0x000ee8000c1e1500 */
[----:B------:R-:W3:Y:S01]  /*0640*/  @!P3 LDG.E.U16 R24, desc[UR4][R2.64+0xc] ;  /* 0x00000c040218b981 */ /* 0x000ee2000c1e1500 */
[----:B------:R-:W-:-:S05]  /*0650*/  VIADD R16, R16, 0x8 ;  /* 0x0000000810107836 */ /* 0x000fca0000000000 */
[----:B------:R-:W-:Y:S01]  /*0660*/  ISETP.NE.AND P0, PT, R16, RZ, PT ;  /* 0x000000ff1000720c */ /* 0x000fe20003f05270 */
[----:B------:R-:W-:Y:S02]  /*0670*/  VIADD R14, R14, 0x8 ;  /* 0x000000080e0e7836 */ /* 0x000fe40000000000 */
[----:B------:R-:W-:Y:S02]  /*0680*/  VIADD R19, R19, 0x8 ;  /* 0x0000000813137836 */ /* 0x000fe40000000000 */
[----:B------:R-:W-:Y:S02]  /*0690*/  VIADD R15, R15, 0x8 ;  /* 0x000000080f0f7836 */ /* 0x000fe40000000000 */
[----:B------:R-:W-:Y:S02]  /*06a0*/  VIADD R17, R17, 0x8 ;  /* 0x0000000811117836 */ /* 0x000fe40000000000 */
[----:B----4-:R-:W-:-:S04]  /*06b0*/  @!P2 HFMA2 R6, R21.H0_H0, R18.H0_H0, R6.H0_H0 ;  /* 0x200000121506a231 */ /* 0x010fc80000040806 */
[----:B---3--:R-:W-:-:S04]  /*06c0*/  @!P3 HFMA2 R6, R23.H0_H0, R24.H0_H0, R6.H0_H0 ;  /* 0x200000181706b231 */ /* 0x008fc80000040806 */
[----:B--2---:R-:W-:Y:S01]  /*06d0*/  @!P6 HFMA2 R6, R25.H0_H0, R26.H0_H0, R6.H0_H0 ;  /* 0x2000001a1906e231 */ /* 0x004fe20000040806 */
[----:B------:R-:W-:Y:S06]  /*06e0*/  @P0 BRA `(.L_x_11) ;  /* 0xfffffff800f80947 */ /* 0x000fec000383ffff */
[----:B------:R-:W-:-:S07]  /*06f0*/  VIADD R14, R14, 0xfffffffd ;  /* 0xfffffffd0e0e7836 */ /* 0x000fce0000000000 */
.L_x_10:
        /* <DEDUP_REMOVED lines=23> */
[----:B------:R-:W-:-:S02]  /*0870*/  IMAD.IADD R17, R13, 0x1, R14 ;  /* 0x000000010d117824 */ /* 0x000fc400078e020e */
[----:B-1----:R-:W-:Y:S01]  /*0880*/  IMAD.WIDE R4, R15, 0x2, R4 ;  /* 0x000000020f047825 */ /* 0x002fe200078e0204 */
[----:B------:R-:W-:Y:S02]  /*0890*/  ISETP.GE.OR P0, PT, R21, UR6, P0 ;  /* 0x0000000615007c0c */ /* 0x000fe40008706670 */
[----:B------:R-:W-:Y:S01]  /*08a0*/  ISETP.LT.OR P3, PT, R16, RZ, P3 ;  /* 0x000000ff1000720c */ /* 0x000fe20001f61670 */
[----:B--2---:R-:W-:Y:S01]  /*08b0*/  IMAD.WIDE R2, R17, 0x2, R2 ;  /* 0x0000000211027825 */ /* 0x004fe200078e0202 */
[----:B------:R-:W-:Y:S01]  /*08c0*/  LOP3.LUT R21, R21, R12, RZ, 0xfc, !PT ;  /* 0x0000000c15157212 */ /* 0x000fe200078efcff */
[----:B------:R-:W2:Y:S03]  /*08d0*/  @!P1 LDG.E.U16 R15, desc[UR4][R4.64] ;  /* 0x00000004040f9981 */ /* 0x000ea6000c1e1500 */
[----:B------:R-:W-:Y:S01]  /*08e0*/  ISETP.LT.OR P0, PT, R21, RZ, P0 ;  /* 0x000000ff1500720c */ /* 0x000fe20000701670 */
[----:B------:R-:W2:Y:S04]  /*08f0*/  @!P1 LDG.E.U16 R16, desc[UR4][R2.64] ;  /* 0x0000000402109981 */ /* 0x000ea8000c1e1500 */
[----:B------:R-:W3:Y:S04]  /*0900*/  @!P2 LDG.E.U16 R17, desc[UR4][R4.64+0x2] ;  /* 0x000002040411a981 */ /* 0x000ee8000c1e1500 */
[----:B------:R-:W3:Y:S04]  /*0910*/  @!P2 LDG.E.U16 R18, desc[UR4][R2.64+0x2] ;  /* 0x000002040212a981 */ /* 0x000ee8000c1e1500 */
[----:B------:R-:W4:Y:S04]  /*0920*/  @!P3 LDG.E.U16 R21, desc[UR4][R4.64+0x4] ;  /* 0x000004040415b981 */ /* 0x000f28000c1e1500 */
[----:B------:R-:W4:Y:S04]  /*0930*/  @!P3 LDG.E.U16 R23, desc[UR4][R2.64+0x4] ;  /* 0x000004040217b981 */ /* 0x000f28000c1e1500 */
[----:B------:R-:W5:Y:S04]  /*0940*/  @!P0 LDG.E.U16 R25, desc[UR4][R4.64+0x6] ;  /* 0x0000060404198981 */ /* 0x000f68000c1e1500 */
[----:B------:R-:W5:Y:S01]  /*0950*/  @!P0 LDG.E.U16 R24, desc[UR4][R2.64+0x6] ;  /* 0x0000060402188981 */ /* 0x000f62000c1e1500 */
[----:B------:R-:W-:-:S02]  /*0960*/  VIADD R14, R14, 0x4 ;  /* 0x000000040e0e7836 */ /* 0x000fc40000000000 */
[----:B--2---:R-:W-:-:S04]  /*0970*/  @!P1 HFMA2 R6, R15.H0_H0, R16.H0_H0, R6.H0_H0 ;  /* 0x200000100f069231 */ /* 0x004fc80000040806 */
[----:B---3--:R-:W-:-:S04]  /*0980*/  @!P2 HFMA2 R6, R17.H0_H0, R18.H0_H0, R6.H0_H0 ;  /* 0x200000121106a231 */ /* 0x008fc80000040806 */
[----:B----4-:R-:W-:-:S04]  /*0990*/  @!P3 HFMA2 R6, R21.H0_H0, R23.H0_H0, R6.H0_H0 ;  /* 0x200000171506b231 */ /* 0x010fc80000040806 */
[----:B-----5:R-:W-:-:S07]  /*09a0*/  @!P0 HFMA2 R6, R25.H0_H0, R24.H0_H0, R6.H0_H0 ;  /* 0x2000001819068231 */ /* 0x020fce0000040806 */
.L_x_13:
        /* <DEDUP_REMOVED lines=21> */
[----:B------:R-:W2:Y:S04]  /*0b00*/  @!P0 LDG.E.U16 R15, desc[UR4][R4.64] ;  /* 0x00000004040f8981 */ /* 0x000ea8000c1e1500 */
[----:B------:R-:W2:Y:S04]  /*0b10*/  @!P0 LDG.E.U16 R16, desc[UR4][R2.64] ;  /* 0x0000000402108981 */ /* 0x000ea8000c1e1500 */
[----:B------:R-:W3:Y:S04]  /*0b20*/  @!P1 LDG.E.U16 R17, desc[UR4][R4.64+0x2] ;  /* 0x0000020404119981 */ /* 0x000ee8000c1e1500 */
[----:B------:R-:W3:Y:S01]  /*0b30*/  @!P1 LDG.E.U16 R18, desc[UR4][R2.64+0x2] ;  /* 0x0000020402129981 */ /* 0x000ee2000c1e1500 */
[----:B------:R-:W-:-:S02]  /*0b40*/  VIADD R14, R14, 0x2 ;  /* 0x000000020e0e7836 */ /* 0x000fc40000000000 */
[----:B--2---:R-:W-:-:S04]  /*0b50*/  @!P0 HFMA2 R6, R15.H0_H0, R16.H0_H0, R6.H0_H0 ;  /* 0x200000100f068231 */ /* 0x004fc80000040806 */
[----:B---3--:R-:W-:-:S07]  /*0b60*/  @!P1 HFMA2 R6, R17.H0_H0, R18.H0_H0, R6.H0_H0 ;  /* 0x2000001211069231 */ /* 0x008fce0000040806 */
.L_x_14:
        /* <DEDUP_REMOVED lines=14> */
[----:B------:R-:W2:Y:S01]  /*0c50*/  LDG.E.U16 R5, desc[UR4][R4.64] ;  /* 0x0000000404057981 */ /* 0x000ea2000c1e1500 */
[----:B-1----:R-:W-:-:S06]  /*0c60*/  IMAD.WIDE R2, R13, 0x2, R2 ;  /* 0x000000020d027825 */ /* 0x002fcc00078e0202 */
[----:B------:R-:W2:Y:S02]  /*0c70*/  LDG.E.U16 R2, desc[UR4][R2.64] ;  /* 0x0000000402027981 */ /* 0x000ea4000c1e1500 */
[----:B--2---:R-:W-:-:S07]  /*0c80*/  HFMA2 R6, R5.H0_H0, R2.H0_H0, R6.H0_H0 ;  /* 0x2000000205067231 */ /* 0x004fce0000040806 */
.L_x_15:
[----:B------:R-:W-:Y:S05]  /*0c90*/  BSYNC.RECONVERGENT B0 ;  /* 0x0000000000007941 */ /* 0x000fea0003800200 */
.L_x_12:
[----:B------:R-:W-:Y:S05]  /*0ca0*/  @P4 BRA `(.L_x_16) ;  /* 0xfffffff4003c4947 */ /* 0x000fea000383ffff */
.L_x_9:
[----:B------:R-:W0:Y:S01]  /*0cb0*/  LDC.64 R2, c[0x0][0x390] ;  /* 0x0000e400ff027b82 */ /* 0x000e220000000a00 */
[----:B------:R-:W1:Y:S02]  /*0cc0*/  LDCU UR6, c[0x0][0x398] ;  /* 0x00007300ff0677ac */ /* 0x000e640008000800 */
[----:B-1----:R-:W-:-:S04]  /*0cd0*/  IMAD R7, R0, UR6, R7 ;  /* 0x0000000600077c24 */ /* 0x002fc8000f8e0207 */
[----:B0-----:R-:W-:-:S05]  /*0ce0*/  IMAD.WIDE R2, R7, 0x2, R2 ;  /* 0x0000000207027825 */ /* 0x001fca00078e0202 */
[----:B------:R-:W-:Y:S01]  /*0cf0*/  STG.E.U16 desc[UR4][R2.64], R6 ;  /* 0x0000000602007986 */ /* 0x000fe2000c101504 */
[----:B------:R-:W-:Y:S05]  /*0d00*/  EXIT ;  /* 0x000000000000794d */ /* 0x000fea0003800000 */
.L_x_17:
        /* <DEDUP_REMOVED lines=15> */
.L_x_52:


//--------------------- .text._Z34inputChannelReductionAtomicsKernelPfS_ii --------------------------
	.section	.text._Z34inputChannelReductionAtomicsKernelPfS_ii,"ax",@progbits
	.align	128
        .global         _Z34inputChannelReductionAtomicsKernelPfS_ii
        .type           _Z34inputChannelReductionAtomicsKernelPfS_ii,@function
        .size           _Z34inputChannelReductionAtomicsKernelPfS_ii,(.L_x_53 - _Z34inputChannelReductionAtomicsKernelPfS_ii)
        .other          _Z34inputChannelReductionAtomicsKernelPfS_ii,@"STO_CUDA_ENTRY STV_DEFAULT"
_Z34inputChannelReductionAtomicsKernelPfS_ii:
.text._Z34inputChannelReductionAtomicsKernelPfS_ii:
        /* <DEDUP_REMOVED lines=13> */
[----:B------:R-:W0:Y:S01]  /*00d0*/  LDC.64 R2, c[0x0][0x380] ;  /* 0x0000e000ff027b82 */ /* 0x000e220000000a00 */
[----:B------:R-:W1:Y:S01]  /*00e0*/  LDCU.64 UR4, c[0x0][0x358] ;  /* 0x00006b00ff0477ac */ /* 0x000e620008000a00 */
[----:B------:R-:W-:-:S04]  /*00f0*/  IMAD R5, R5, UR6, R0 ;  /* 0x0000000605057c24 */ /* 0x000fc8000f8e0200 */
[----:B0-----:R-:W-:-:S06]  /*0100*/  IMAD.WIDE R2, R5, 0x4, R2 ;  /* 0x0000000405027825 */ /* 0x001fcc00078e0202 */
[----:B-1----:R-:W2:Y:S01]  /*0110*/  LDG.E R3, desc[UR4][R2.64] ;  /* 0x0000000402037981 */ /* 0x002ea2000c1e1900 */
[----:B------:R-:W2:Y:S03]  /*0120*/  LDC.64 R4, c[0x0][0x388] ;  /* 0x0000e200ff047b82 */ /* 0x000ea60000000a00 */
[----:B--2---:R-:W-:Y:S01]  /*0130*/  REDG.E.ADD.F32.FTZ.RN.STRONG.GPU desc[UR4][R4.64], R3 ;  /* 0x00000003040079a6 */ /* 0x004fe2000c12f304 */
[----:B------:R-:W-:Y:S05]  /*0140*/  EXIT ;  /* 0x000000000000794d */ /* 0x000fea0003800000 */
.L_x_18:
        /* <DEDUP_REMOVED lines=11> */
.L_x_53:


//--------------------- .text._Z31inputChannelReductionTreeKernelPfS_ii --------------------------
	.section	.text._Z31inputChannelReductionTreeKernelPfS_ii,"ax",@progbits
	.align	128
        .global         _Z31inputChannelReductionTreeKernelPfS_ii
        .type           _Z31inputChannelReductionTreeKernelPfS_ii,@function
        .size           _Z31inputChannelReductionTreeKernelPfS_ii,(.L_x_54 - _Z31inputChannelReductionTreeKernelPfS_ii)
        .other          _Z31inputChannelReductionTreeKernelPfS_ii,@"STO_CUDA_ENTRY STV_DEFAULT"
_Z31inputChannelReductionTreeKernelPfS_ii:
.text._Z31inputChannelReductionTreeKernelPfS_ii:
[----:B------:R-:W-:Y:S01]  /*0000*/  LDC R1, c[0x0][0x37c] ;  /* 0x0000df00ff017b82 */ /* 0x000fe20000000800 */
[----:B------:R-:W0:Y:S07]  /*0010*/  S2R R6, SR_TID.X ;  /* 0x0000000000067919 */ /* 0x000e2e0000002100 */
[----:B------:R-:W1:Y:S01]  /*0020*/  S2UR UR10, SR_CTAID.Y ;  /* 0x00000000000a79c3 */ /* 0x000e620000002600 */
[----:B------:R-:W0:Y:S01]  /*0030*/  LDCU UR6, c[0x0][0x360] ;  /* 0x00006c00ff0677ac */ /* 0x000e220008000800 */
[----:B------:R-:W0:Y:S01]  /*0040*/  S2R R7, SR_CTAID.X ;  /* 0x0000000000077919 */ /* 0x000e220000002500 */
[----:B------:R-:W1:Y:S05]  /*0050*/  LDCU UR7, c[0x0][0x364] ;  /* 0x00006c80ff0777ac */ /* 0x000e6a0008000800 */
[----:B------:R-:W2:Y:S01]  /*0060*/  LDC.64 R4, c[0x0][0x390] ;  /* 0x0000e400ff047b82 */ /* 0x000ea20000000a00 */
[----:B------:R-:W3:Y:S01]  /*0070*/  LDCU.64 UR8, c[0x0][0x358] ;  /* 0x00006b00ff0877ac */ /* 0x000ee20008000a00 */
[----:B-1----:R-:W-:Y:S01]  /*0080*/  UIMAD UR4, UR10, UR7, URZ ;  /* 0x000000070a0472a4 */ /* 0x002fe2000f8e02ff */
[----:B--2---:R-:W-:-:S02]  /*0090*/  IMAD R0, R4, R5, RZ ;  /* 0x0000000504007224 */ /* 0x004fc400078e02ff */
[----:B0-----:R-:W-:-:S04]  /*00a0*/  IMAD R3, R7, UR6, R6 ;  /* 0x0000000607037c24 */ /* 0x001fc8000f8e0206 */
[----:B------:R-:W-:Y:S02]  /*00b0*/  IMAD R5, R4, UR4, R3 ;  /* 0x0000000404057c24 */ /* 0x000fe4000f8e0203 */
[----:B------:R-:W-:-:S03]  /*00c0*/  HFMA2 R4, -RZ, RZ, 0, 0 ;  /* 0x00000000ff047431 */ /* 0x000fc600000001ff */
[----:B------:R-:W-:-:S13]  /*00d0*/  ISETP.GE.AND P0, PT, R5, R0, PT ;  /* 0x000000000500720c */ /* 0x000fda0003f06270 */
[----:B------:R-:W0:Y:S02]  /*00e0*/  @!P0 LDC.64 R2, c[0x0][0x380] ;  /* 0x0000e000ff028b82 */ /* 0x000e240000000a00 */
[----:B0-----:R-:W-:-:S05]  /*00f0*/  @!P0 IMAD.WIDE R2, R5, 0x4, R2 ;  /* 0x0000000405028825 */ /* 0x001fca00078e0202 */
[----:B---3--:R-:W2:Y:S01]  /*0100*/  @!P0 LDG.E R4, desc[UR8][R2.64] ;  /* 0x0000000802048981 */ /* 0x008ea2000c1e1900 */
[----:B------:R-:W0:Y:S01]  /*0110*/  S2UR UR5, SR_CgaCtaId ;  /* 0x00000000000579c3 */ /* 0x000e220000008800 */
[----:B------:R-:W-:Y:S01]  /*0120*/  UMOV UR4, 0x400 ;  /* 0x0000040000047882 */ /* 0x000fe20000000000 */
[----:B------:R-:W1:Y:S01]  /*0130*/  S2R R5, SR_TID.Y ;  /* 0x0000000000057919 */ /* 0x000e620000002200 */
[----:B0-----:R-:W-:Y:S02]  /*0140*/  ULEA UR4, UR5, UR4, 0x18 ;  /* 0x0000000405047291 */ /* 0x001fe4000f8ec0ff */
[----:B------:R-:W-:-:S04]  /*0150*/  UIMAD UR5, UR6, UR7, URZ ;  /* 0x00000007060572a4 */ /* 0x000fc8000f8e02ff */
[----:B------:R-:W-:Y:S01]  /*0160*/  UISETP.GE.U32.AND UP0, UPT, UR5, 0x2, UPT ;  /* 0x000000020500788c */ /* 0x000fe2000bf06070 */
[----:B-1----:R-:W-:-:S05]  /*0170*/  IMAD R0, R5, UR6, R6 ;  /* 0x0000000605007c24 */ /* 0x002fca000f8e0206 */
[C---:B------:R-:W-:Y:S02]  /*0180*/  LEA R5, R0.reuse, UR4, 0x2 ;  /* 0x0000000400057c11 */ /* 0x040fe4000f8e10ff */
[----:B------:R-:W-:-:S03]  /*0190*/  ISETP.NE.AND P0, PT, R0, RZ, PT ;  /* 0x000000ff0000720c */ /* 0x000fc60003f05270 */
[----:B--2---:R0:W-:Y:S01]  /*01a0*/  STS [R5], R4 ;  /* 0x0000000405007388 */ /* 0x0041e20000000800 */
[----:B------:R-:W-:Y:S06]  /*01b0*/  BAR.SYNC.DEFER_BLOCKING 0x0 ;  /* 0x0000000000007b1d */ /* 0x000fec0000010000 */
[----:B------:R-:W-:Y:S05]  /*01c0*/  BRA.U !UP0, `(.L_x_19) ;  /* 0x0000000108307547 */ /* 0x000fea000b800000 */
[----:B------:R-:W-:-:S07]  /*01d0*/  MOV R2, UR5 ;  /* 0x0000000500027c02 */ /* 0x000fce0008000f00 */
.L_x_20:
[----:B------:R-:W-:-:S04]  /*01e0*/  SHF.R.U32.HI R6, RZ, 0x1, R2 ;  /* 0x00000001ff067819 */ /* 0x000fc80000011602 */
[----:B------:R-:W-:-:S13]  /*01f0*/  ISETP.GE.U32.AND P1, PT, R0, R6, PT ;  /* 0x000000060000720c */ /* 0x000fda0003f26070 */
[----:B------:R-:W-:Y:S01]  /*0200*/  @!P1 LEA R3, R6, R5, 0x2 ;  /* 0x0000000506039211 */ /* 0x000fe200078e10ff */
[----:B0-----:R-:W-:Y:S05]  /*0210*/  @!P1 LDS R4, [R5] ;  /* 0x0000000005049984 */ /* 0x001fea0000000800 */
[----:B------:R-:W0:Y:S02]  /*0220*/  @!P1 LDS R3, [R3] ;  /* 0x0000000003039984 */ /* 0x000e240000000800 */
[----:B0-----:R-:W-:-:S05]  /*0230*/  @!P1 FADD R4, R3, R4 ;  /* 0x0000000403049221 */ /* 0x001fca0000000000 */
[----:B------:R1:W-:Y:S01]  /*0240*/  @!P1 STS [R5], R4 ;  /* 0x0000000405009388 */ /* 0x0003e20000000800 */
[----:B------:R-:W-:Y:S01]  /*0250*/  BAR.SYNC.DEFER_BLOCKING 0x0 ;  /* 0x0000000000007b1d */ /* 0x000fe20000010000 */
[----:B------:R-:W-:Y:S02]  /*0260*/  ISETP.GT.U32.AND P1, PT, R2, 0x3, PT ;  /* 0x000000030200780c */ /* 0x000fe40003f24070 */
[----:B------:R-:W-:-:S11]  /*0270*/  MOV R2, R6 ;  /* 0x0000000600027202 */ /* 0x000fd60000000f00 */
[----:B-1----:R-:W-:Y:S05]  /*0280*/  @P1 BRA `(.L_x_20) ;  /* 0xfffffffc00d41947 */ /* 0x002fea000383ffff */
.L_x_19:
[----:B------:R-:W-:Y:S05]  /*0290*/  @P0 EXIT ;  /* 0x000000000000094d */ /* 0x000fea0003800000 */
[----:B------:R-:W1:Y:S01]  /*02a0*/  S2UR UR5, SR_CgaCtaId ;  /* 0x00000000000579c3 */ /* 0x000e620000008800 */
[----:B------:R-:W-:-:S07]  /*02b0*/  UMOV UR4, 0x400 ;  /* 0x0000040000047882 */ /* 0x000fce0000000000 */
[----:B------:R-:W2:Y:S08]  /*02c0*/  LDC R0, c[0x0][0x370] ;  /* 0x0000dc00ff007b82 */ /* 0x000eb00000000800 */
[----:B------:R-:W3:Y:S01]  /*02d0*/  LDC.64 R2, c[0x0][0x388] ;  /* 0x0000e200ff027b82 */ /* 0x000ee20000000a00 */
[----:B-1----:R-:W-:Y:S01]  /*02e0*/  ULEA UR4, UR5, UR4, 0x18 ;  /* 0x0000000405047291 */ /* 0x002fe2000f8ec0ff */
[----:B--2---:R-:W-:-:S08]  /*02f0*/  IMAD R7, R0, UR10, R7 ;  /* 0x0000000a00077c24 */ /* 0x004fd0000f8e0207 */
[----:B0-----:R-:W0:Y:S01]  /*0300*/  LDS R5, [UR4] ;  /* 0x00000004ff057984 */ /* 0x001e220008000800 */
[----:B---3--:R-:W-:-:S05]  /*0310*/  IMAD.WIDE.U32 R2, R7, 0x4, R2 ;  /* 0x0000000407027825 */ /* 0x008fca00078e0002 */
[----:B0-----:R-:W-:Y:S01]  /*0320*/  STG.E desc[UR8][R2.64], R5 ;  /* 0x0000000502007986 */ /* 0x001fe2000c101908 */
[----:B------:R-:W-:Y:S05]  /*0330*/  EXIT ;  /* 0x000000000000794d */ /* 0x000fea0003800000 */
.L_x_21:
        /* <DEDUP_REMOVED lines=12> */
.L_x_54:


//--------------------- .text._Z32sharedMatrixMultiplicationKernelPfS_S_iii --------------------------
	.section	.text._Z32sharedMatrixMultiplicationKernelPfS_S_iii,"ax",@progbits
	.align	128
        .global         _Z32sharedMatrixMultiplicationKernelPfS_S_iii
        .type           _Z32sharedMatrixMultiplicationKernelPfS_S_iii,@function
        .size           _Z32sharedMatrixMultiplicationKernelPfS_S_iii,(.L_x_55 - _Z32sharedMatrixMultiplicationKernelPfS_S_iii)
        .other          _Z32sharedMatrixMultiplicationKernelPfS_S_iii,@"STO_CUDA_ENTRY STV_DEFAULT"
_Z32sharedMatrixMultiplicationKernelPfS_S_iii:
.text._Z32sharedMatrixMultiplicationKernelPfS_S_iii:
[----:B------:R-:W-:Y:S01]  /*0000*/  LDC R1, c[0x0][0x37c] ;  /* 0x0000df00ff017b82 */ /* 0x000fe20000000800 */
[----:B------:R-:W0:Y:S01]  /*0010*/  S2R R13, SR_TID.Y ;  /* 0x00000000000d7919 */ /* 0x000e220000002200 */
[----:B------:R-:W1:Y:S01]  /*0020*/  LDCU UR7, c[0x0][0x398] ;  /* 0x00007300ff0777ac */ /* 0x000e620008000800 */
[----:B------:R-:W-:Y:S01]  /*0030*/  HFMA2 R23, -RZ, RZ, 0, 0 ;  /* 0x00000000ff177431 */ /* 0x000fe200000001ff */
[----:B------:R-:W0:Y:S01]  /*0040*/  S2R R0, SR_CTAID.Y ;  /* 0x0000000000007919 */ /* 0x000e220000002600 */
[----:B------:R-:W2:Y:S01]  /*0050*/  LDCU.64 UR8, c[0x0][0x358] ;  /* 0x00006b00ff0877ac */ /* 0x000ea20008000a00 */
[----:B------:R-:W3:Y:S01]  /*0060*/  S2R R15, SR_TID.X ;  /* 0x00000000000f7919 */ /* 0x000ee20000002100 */
[----:B------:R-:W3:Y:S01]  /*0070*/  S2R R6, SR_CTAID.X ;  /* 0x0000000000067919 */ /* 0x000ee20000002500 */
[----:B-1----:R-:W-:Y:S01]  /*0080*/  UISETP.GE.AND UP0, UPT, UR7, 0x1, UPT ;  /* 0x000000010700788c */ /* 0x002fe2000bf06270 */
[----:B0-----:R-:W-:Y:S02]  /*0090*/  LEA R0, R0, R13, 0x4 ;  /* 0x0000000d00007211 */ /* 0x001fe400078e20ff */
[----:B---3--:R-:W-:-:S06]  /*00a0*/  LEA R3, R6, R15, 0x4 ;  /* 0x0000000f06037211 */ /* 0x008fcc00078e20ff */
[----:B--2---:R-:W-:Y:S05]  /*00b0*/  BRA.U !UP0, `(.L_x_22) ;  /* 0x0000000d08287547 */ /* 0x004fea000b800000 */
[----:B------:R-:W0:Y:S01]  /*00c0*/  S2UR UR6, SR_CgaCtaId ;  /* 0x00000000000679c3 */ /* 0x000e220000008800 */
[----:B------:R-:W-:Y:S01]  /*00d0*/  UMOV UR4, 0x400 ;  /* 0x0000040000047882 */ /* 0x000fe20000000000 */
[----:B------:R-:W-:Y:S01]  /*00e0*/  UISETP.GE.U32.AND UP0, UPT, UR7, 0x11, UPT ;  /* 0x000000110700788c */ /* 0x000fe2000bf06070 */
[----:B------:R-:W-:Y:S01]  /*00f0*/  MOV R23, RZ ;  /* 0x000000ff00177202 */ /* 0x000fe20000000f00 */
[----:B------:R-:W-:Y:S02]  /*0100*/  UIADD3 UR5, UPT, UPT, UR4, 0x400, URZ ;  /* 0x0000040004057890 */ /* 0x000fe4000fffe0ff */
[----:B0-----:R-:W-:Y:S02]  /*0110*/  ULEA UR4, UR6, UR4, 0x18 ;  /* 0x0000000406047291 */ /* 0x001fe4000f8ec0ff */
[----:B------:R-:W-:Y:S02]  /*0120*/  ULEA UR5, UR6, UR5, 0x18 ;  /* 0x0000000506057291 */ /* 0x000fe4000f8ec0ff */
[----:B------:R-:W-:-:S02]  /*0130*/  UIADD3 UR6, UPT, UPT, UR7, 0xf, URZ ;  /* 0x0000000f07067890 */ /* 0x000fc4000fffe0ff */
[----:B------:R-:W-:Y:S01]  /*0140*/  LEA R2, R13, UR4, 0x6 ;  /* 0x000000040d027c11 */ /* 0x000fe2000f8e30ff */
[----:B------:R-:W-:Y:S01]  /*0150*/  UMOV UR4, URZ ;  /* 0x000000ff00047c82 */ /* 0x000fe20008000000 */
[C---:B------:R-:W-:Y:S02]  /*0160*/  LEA R16, R15.reuse, UR5, 0x2 ;  /* 0x000000050f107c11 */ /* 0x040fe4000f8e10ff */
[----:B------:R-:W-:Y:S02]  /*0170*/  LEA R22, R15, R2, 0x2 ;  /* 0x000000020f167211 */ /* 0x000fe400078e10ff */
[----:B------:R-:W-:Y:S01]  /*0180*/  LEA R20, R13, R16, 0x6 ;  /* 0x000000100d147211 */ /* 0x000fe200078e30ff */
[----:B------:R-:W-:Y:S06]  /*0190*/  BRA.U !UP0, `(.L_x_23) ;  /* 0x0000000908007547 */ /* 0x000fec000b800000 */
[----:B------:R-:W0:Y:S01]  /*01a0*/  LDCU UR10, c[0x0][0x3a0] ;  /* 0x00007400ff0a77ac */ /* 0x000e220008000800 */
[----:B------:R-:W1:Y:S01]  /*01b0*/  LDC R12, c[0x0][0x3a0] ;  /* 0x0000e800ff0c7b82 */ /* 0x000e620000000800 */
[----:B------:R-:W-:Y:S01]  /*01c0*/  IADD3 R4, PT, PT, R13, 0x10, RZ ;  /* 0x000000100d047810 */ /* 0x000fe20007ffe0ff */
[--C-:B------:R-:W-:Y:S01]  /*01d0*/  IMAD R18, R0, UR7, R15.reuse ;  /* 0x0000000700127c24 */ /* 0x100fe2000f8e020f */
[----:B------:R-:W2:Y:S01]  /*01e0*/  LDCU UR11, c[0x0][0x39c] ;  /* 0x00007380ff0b77ac */ /* 0x000ea20008000800 */
[----:B------:R-:W-:Y:S02]  /*01f0*/  MOV R23, RZ ;  /* 0x000000ff00177202 */ /* 0x000fe40000000f00 */
[----:B------:R-:W-:Y:S01]  /*0200*/  MOV R14, R15 ;  /* 0x0000000f000e7202 */ /* 0x000fe20000000f00 */
[----:B------:R-:W-:Y:S01]  /*0210*/  USHF.R.U32.HI UR4, URZ, 0x4, UR6 ;  /* 0x00000004ff047899 */ /* 0x000fe20008011606 */
[----:B------:R-:W3:Y:S01]  /*0220*/  LDC.64 R24, c[0x0][0x380] ;  /* 0x0000e000ff187b82 */ /* 0x000ee20000000a00 */
[----:B------:R-:W-:Y:S01]  /*0230*/  MOV R17, R13 ;  /* 0x0000000d00117202 */ /* 0x000fe20000000f00 */
[----:B------:R-:W4:Y:S01]  /*0240*/  LDCU UR5, c[0x0][0x398] ;  /* 0x00007300ff0577ac */ /* 0x000f220008000800 */
[----:B------:R-:W-:Y:S01]  /*0250*/  ULOP3.LUT UR4, UR4, 0x7fffffe, URZ, 0xc0, !UPT ;  /* 0x07fffffe04047892 */ /* 0x000fe2000f8ec0ff */
[----:B0-----:R-:W-:-:S03]  /*0260*/  IMAD R4, R4, UR10, R15 ;  /* 0x0000000a04047c24 */ /* 0x001fc6000f8e020f */
[----:B------:R-:W-:Y:S01]  /*0270*/  UIADD3 UR4, UPT, UPT, -UR4, URZ, URZ ;  /* 0x000000ff04047290 */ /* 0x000fe2000fffe1ff */
[----:B------:R-:W-:Y:S01]  /*0280*/  IMAD R19, R13, UR10, R15 ;  /* 0x0000000a0d137c24 */ /* 0x000fe2000f8e020f */
[----:B--2---:R-:W-:Y:S02]  /*0290*/  ISETP.GE.AND P1, PT, R0, UR11, PT ;  /* 0x0000000b00007c0c */ /* 0x004fe4000bf26270 */
[C---:B------:R-:W-:Y:S02]  /*02a0*/  LEA R21, R6.reuse, R4, 0x4 ;  /* 0x0000000406157211 */ /* 0x040fe400078e20ff */
[----:B------:R-:W-:-:S09]  /*02b0*/  LEA R19, R6, R19, 0x4 ;  /* 0x0000001306137211 */ /* 0x000fd200078e20ff */
.L_x_24:
[----:B----4-:R-:W-:Y:S01]  /*02c0*/  UMOV UR7, UR5 ;  /* 0x0000000500077c82 */ /* 0x010fe20008000000 */
[----:B------:R-:W-:Y:S01]  /*02d0*/  HFMA2 R6, -RZ, RZ, 0, 0 ;  /* 0x00000000ff067431 */ /* 0x000fe200000001ff */
[----:B------:R-:W-:Y:S01]  /*02e0*/  ISETP.GE.AND P0, PT, R3, UR7, PT ;  /* 0x0000000703007c0c */ /* 0x000fe2000bf06270 */
[----:B---3--:R-:W-:Y:S01]  /*02f0*/  IMAD.WIDE R26, R18, 0x4, R24 ;  /* 0x00000004121a7825 */ /* 0x008fe200078e0218 */
[----:B------:R-:W-:Y:S02]  /*0300*/  ISETP.GE.OR P2, PT, R14, UR7, P1 ;  /* 0x000000070e007c0c */ /* 0x000fe40008f46670 */
[----:B-1----:R-:W-:Y:S02]  /*0310*/  ISETP.GE.OR P3, PT, R17, R12, P0 ;  /* 0x0000000c1100720c */ /* 0x002fe40000766670 */
[----:B------:R-:W-:-:S09]  /*0320*/  MOV R29, RZ ;  /* 0x000000ff001d7202 */ /* 0x000fd20000000f00 */
[----:B------:R-:W2:Y:S02]  /*0330*/  @!P2 LDG.E R29, desc[UR8][R26.64] ;  /* 0x000000081a1da981 */ /* 0x000ea4000c1e1900 */
[----:B------:R-:W0:Y:S02]  /*0340*/  @!P3 LDC.64 R4, c[0x0][0x388] ;  /* 0x0000e200ff04bb82 */ /* 0x000e240000000a00 */
[----:B0-----:R-:W-:-:S05]  /*0350*/  @!P3 IMAD.WIDE R4, R19, 0x4, R4 ;  /* 0x000000041304b825 */ /* 0x001fca00078e0204 */
[----:B------:R-:W3:Y:S04]  /*0360*/  @!P3 LDG.E R6, desc[UR8][R4.64] ;  /* 0x000000080406b981 */ /* 0x000ee8000c1e1900 */
[----:B--2---:R-:W-:Y:S04]  /*0370*/  STS [R22], R29 ;  /* 0x0000001d16007388 */ /* 0x004fe80000000800 */
[----:B---3--:R-:W-:Y:S01]  /*0380*/  STS [R20], R6 ;  /* 0x0000000614007388 */ /* 0x008fe20000000800 */
[----:B------:R-:W-:Y:S06]  /*0390*/  BAR.SYNC.DEFER_BLOCKING 0x0 ;  /* 0x0000000000007b1d */ /* 0x000fec0000010000 */
[----:B------:R-:W-:Y:S04]  /*03a0*/  LDS R28, [R16] ;  /* 0x00000000101c7984 */ /* 0x000fe80000000800 */
[----:B------:R-:W0:Y:S04]  /*03b0*/  LDS.128 R8, [R2] ;  /* 0x0000000002087984 */ /* 0x000e280000000c00 */
[----:B------:R-:W1:Y:S04]  /*03c0*/  LDS R5, [R16+0x40] ;  /* 0x0000400010057984 */ /* 0x000e680000000800 */
[----:B------:R-:W2:Y:S04]  /*03d0*/  LDS R7, [R16+0x80] ;  /* 0x0000800010077984 */ /* 0x000ea80000000800 */
[----:B------:R-:W-:Y:S01]  /*03e0*/  LDS R29, [R16+0x140] ;  /* 0x00014000101d7984 */ /* 0x000fe20000000800 */
[----:B0-----:R-:W-:-:S03]  /*03f0*/  FFMA R28, R8, R28, R23 ;  /* 0x0000001c081c7223 */ /* 0x001fc60000000017 */
[----:B------:R-:W0:Y:S01]  /*0400*/  LDS R8, [R16+0xc0] ;  /* 0x0000c00010087984 */ /* 0x000e220000000800 */
[----:B-1----:R-:W-:-:S03]  /*0410*/  FFMA R28, R5, R9, R28 ;  /* 0x00000009051c7223 */ /* 0x002fc6000000001c */
[----:B------:R-:W-:Y:S01]  /*0420*/  LDS R9, [R16+0x100] ;  /* 0x0001000010097984 */ /* 0x000fe20000000800 */
[----:B--2---:R-:W-:-:S03]  /*0430*/  FFMA R23, R7, R10, R28 ;  /* 0x0000000a07177223 */ /* 0x004fc6000000001c */
[----:B------:R-:W1:Y:S01]  /*0440*/  LDS.128 R4, [R2+0x10] ;  /* 0x0000100002047984 */ /* 0x000e620000000c00 */
[----:B0-----:R-:W-:-:S03]  /*0450*/  FFMA R23, R8, R11, R23 ;  /* 0x0000000b08177223 */ /* 0x001fc60000000017 */
[----:B------:R-:W0:Y:S01]  /*0460*/  LDS R11, [R16+0x180] ;  /* 0x00018000100b7984 */ /* 0x000e220000000800 */
[----:B-1----:R-:W-:-:S03]  /*0470*/  FFMA R8, R4, R9, R23 ;  /* 0x0000000904087223 */ /* 0x002fc60000000017 */
[----:B------:R-:W1:Y:S01]  /*0480*/  LDS R4, [R16+0x1c0] ;  /* 0x0001c00010047984 */ /* 0x000e620000000800 */
[----:B------:R-:W-:-:S03]  /*0490*/  FFMA R8, R29, R5, R8 ;  /* 0x000000051d087223 */ /* 0x000fc60000000008 */
[----:B------:R-:W-:Y:S04]  /*04a0*/  LDS R5, [R16+0x200] ;  /* 0x0002000010057984 */ /* 0x000fe80000000800 */
[----:B------:R-:W-:Y:S01]  /*04b0*/  LDS R29, [R16+0x240] ;  /* 0x00024000101d7984 */ /* 0x000fe20000000800 */
[----:B0-----:R-:W-:-:S03]  /*04c0*/  FFMA R23, R11, R6, R8 ;  /* 0x000000060b177223 */ /* 0x001fc60000000008 */
[----:B------:R-:W0:Y:S01]  /*04d0*/  LDS.128 R8, [R2+0x20] ;  /* 0x0000200002087984 */ /* 0x000e220000000c00 */
[----:B-1----:R-:W-:-:S03]  /*04e0*/  FFMA R23, R4, R7, R23 ;  /* 0x0000000704177223 */ /* 0x002fc60000000017 */
[----:B------:R-:W1:Y:S01]  /*04f0*/  LDS R7, [R16+0x280] ;  /* 0x0002800010077984 */ /* 0x000e620000000800 */
[----:B0-----:R-:W-:-:S03]  /*0500*/  FFMA R4, R8, R5, R23 ;  /* 0x0000000508047223 */ /* 0x001fc60000000017 */
[----:B------:R-:W0:Y:S01]  /*0510*/  LDS R8, [R16+0x2c0] ;  /* 0x0002c00010087984 */ /* 0x000e220000000800 */
[----:B------:R-:W-:-:S03]  /*0520*/  FFMA R4, R29, R9, R4 ;  /* 0x000000091d047223 */ /* 0x000fc60000000004 */
[----:B------:R-:W-:Y:S01]  /*0530*/  LDS R9, [R16+0x300] ;  /* 0x0003000010097984 */ /* 0x000fe20000000800 */
[----:B-1----:R-:W-:-:S03]  /*0540*/  FFMA R23, R7, R10, R4 ;  /* 0x0000000a07177223 */ /* 0x002fc60000000004 */
[----:B------:R-:W1:Y:S01]  /*0550*/  LDS.128 R4, [R2+0x30] ;  /* 0x0000300002047984 */ /* 0x000e620000000c00 */
[----:B------:R-:W-:Y:S02]  /*0560*/  HFMA2 R29, -RZ, RZ, 0, 0 ;  /* 0x00000000ff1d7431 */ /* 0x000fe400000001ff */
[----:B0-----:R-:W-:Y:S02]  /*0570*/  FFMA R11, R8, R11, R23 ;  /* 0x0000000b080b7223 */ /* 0x001fe40000000017 */
[----:B------:R-:W0:Y:S02]  /*0580*/  LDS R23, [R16+0x340] ;  /* 0x0003400010177984 */ /* 0x000e240000000800 */
[----:B-1----:R-:W-:Y:S02]  /*0590*/  FFMA R10, R4, R9, R11 ;  /* 0x00000009040a7223 */ /* 0x002fe4000000000b */
[----:B------:R-:W1:Y:S04]  /*05a0*/  LDS R11, [R16+0x380] ;  /* 0x00038000100b7984 */ /* 0x000e680000000800 */
[----:B------:R-:W2:Y:S01]  /*05b0*/  LDS R4, [R16+0x3c0] ;  /* 0x0003c00010047984 */ /* 0x000ea20000000800 */
[----:B------:R-:W-:Y:S01]  /*05c0*/  IADD3 R8, PT, PT, R14, 0x10, RZ ;  /* 0x000000100e087810 */ /* 0x000fe20007ffe0ff */
[----:B------:R-:W-:Y:S03]  /*05d0*/  BAR.SYNC.DEFER_BLOCKING 0x0 ;  /* 0x0000000000007b1d */ /* 0x000fe60000010000 */
[----:B------:R-:W-:-:S13]  /*05e0*/  ISETP.GE.OR P2, PT, R8, UR7, P1 ;  /* 0x0000000708007c0c */ /* 0x000fda0008f46670 */
[----:B------:R-:W3:Y:S01]  /*05f0*/  @!P2 LDG.E R29, desc[UR8][R26.64+0x40] ;  /* 0x000040081a1da981 */ /* 0x000ee2000c1e1900 */
[----:B------:R-:W-:-:S04]  /*0600*/  IADD3 R9, PT, PT, R17, 0x10, RZ ;  /* 0x0000001011097810 */ /* 0x000fc80007ffe0ff */
[----:B------:R-:W-:-:S13]  /*0610*/  ISETP.GE.OR P0, PT, R9, R12, P0 ;  /* 0x0000000c0900720c */ /* 0x000fda0000706670 */
[----:B------:R-:W4:Y:S01]  /*0620*/  @!P0 LDC.64 R8, c[0x0][0x388] ;  /* 0x0000e200ff088b82 */ /* 0x000f220000000a00 */
[----:B---3--:R4:W-:Y:S02]  /*0630*/  STS [R22], R29 ;  /* 0x0000001d16007388 */ /* 0x0089e40000000800 */
[----:B----4-:R-:W-:Y:S01]  /*0640*/  @!P0 IMAD.WIDE R28, R21, 0x4, R8 ;  /* 0x00000004151c8825 */ /* 0x010fe200078e0208 */
[----:B------:R-:W-:-:S06]  /*0650*/  MOV R9, RZ ;  /* 0x000000ff00097202 */ /* 0x000fcc0000000f00 */
[----:B------:R-:W3:Y:S01]  /*0660*/  @!P0 LDG.E R9, desc[UR8][R28.64] ;  /* 0x000000081c098981 */ /* 0x000ee2000c1e1900 */
[----:B0-----:R-:W-:-:S04]  /*0670*/  FFMA R10, R23, R5, R10 ;  /* 0x00000005170a7223 */ /* 0x001fc8000000000a */
[----:B-1----:R-:W-:-:S04]  /*0680*/  FFMA R27, R11, R6, R10 ;  /* 0x000000060b1b7223 */ /* 0x002fc8000000000a */
[----:B--2---:R-:W-:Y:S01]  /*0690*/  FFMA R7, R4, R7, R27 ;  /* 0x0000000704077223 */ /* 0x004fe2000000001b */
[----:B------:R-:W-:-:S04]  /*06a0*/  UIADD3 UR4, UPT, UPT, UR4, 0x2, URZ ;  /* 0x0000000204047890 */ /* 0x000fc8000fffe0ff */
[----:B------:R-:W-:Y:S01]  /*06b0*/  UISETP.NE.AND UP0, UPT, UR4, URZ, UPT ;  /* 0x000000ff0400728c */ /* 0x000fe2000bf05270 */
[----:B------:R-:W-:Y:S02]  /*06c0*/  IADD3 R18, PT, PT, R18, 0x20, RZ ;  /* 0x0000002012127810 */ /* 0x000fe40007ffe0ff */
[----:B------:R-:W-:Y:S02]  /*06d0*/  IADD3 R14, PT, PT, R14, 0x20, RZ ;  /* 0x000000200e0e7810 */ /* 0x000fe40007ffe0ff */
[----:B------:R-:W-:Y:S02]  /*06e0*/  IADD3 R17, PT, PT, R17, 0x20, RZ ;  /* 0x0000002011117810 */ /* 0x000fe40007ffe0ff */
[C---:B------:R-:W-:Y:S02]  /*06f0*/  LEA R19, R12.reuse, R19, 0x5 ;  /* 0x000000130c137211 */ /* 0x040fe400078e28ff */
[----:B------:R-:W-:Y:S01]  /*0700*/  LEA R21, R12, R21, 0x5 ;  /* 0x000000150c157211 */ /* 0x000fe200078e28ff */
[----:B---3--:R-:W-:Y:S01]  /*0710*/  STS [R20], R9 ;  /* 0x0000000914007388 */ /* 0x008fe20000000800 */
[----:B------:R-:W-:Y:S06]  /*0720*/  BAR.SYNC.DEFER_BLOCKING 0x0 ;  /* 0x0000000000007b1d */ /* 0x000fec0000010000 */
[----:B------:R-:W-:Y:S04]  /*0730*/  LDS R5, [R16] ;  /* 0x0000000010057984 */ /* 0x000fe80000000800 */
[----:B------:R-:W0:Y:S04]  /*0740*/  LDS.128 R8, [R2] ;  /* 0x0000000002087984 */ /* 0x000e280000000c00 */
[----:B------:R-:W1:Y:S04]  /*0750*/  LDS R6, [R16+0x40] ;  /* 0x0000400010067984 */ /* 0x000e680000000800 */
[----:B------:R-:W2:Y:S04]  /*0760*/  LDS R23, [R16+0x80] ;  /* 0x0000800010177984 */ /* 0x000ea80000000800 */
[----:B------:R-:W3:Y:S04]  /*0770*/  LDS R26, [R16+0xc0] ;  /* 0x0000c000101a7984 */ /* 0x000ee80000000800 */
[----:B------:R-:W-:Y:S01]  /*0780*/  LDS R29, [R16+0x140] ;  /* 0x00014000101d7984 */ /* 0x000fe20000000800 */
[----:B0-----:R-:W-:-:S04]  /*0790*/  FFMA R8, R8, R5, R7 ;  /* 0x0000000508087223 */ /* 0x001fc80000000007 */
[----:B-1----:R-:W-:Y:S02]  /*07a0*/  FFMA R6, R6, R9, R8 ;  /* 0x0000000906067223 */ /* 0x002fe40000000008 */
[----:B------:R-:W-:Y:S02]  /*07b0*/  LDS R9, [R16+0x100] ;  /* 0x0001000010097984 */ /* 0x000fe40000000800 */
[----:B--2---:R-:W-:Y:S02]  /*07c0*/  FFMA R27, R23, R10, R6 ;  /* 0x0000000a171b7223 */ /* 0x004fe40000000006 */
[----:B------:R-:W0:Y:S04]  /*07d0*/  LDS.128 R4, [R2+0x10] ;  /* 0x0000100002047984 */ /* 0x000e280000000c00 */
[----:B------:R-:W1:Y:S01]  /*07e0*/  LDS R23, [R16+0x180] ;  /* 0x0001800010177984 */ /* 0x000e620000000800 */
[----:B---3--:R-:W-:-:S03]  /*07f0*/  FFMA R11, R26, R11, R27 ;  /* 0x0000000b1a0b7223 */ /* 0x008fc6000000001b */
[----:B------:R-:W2:Y:S01]  /*0800*/  LDS R26, [R16+0x1c0] ;  /* 0x0001c000101a7984 */ /* 0x000ea20000000800 */
[----:B0-----:R-:W-:-:S03]  /*0810*/  FFMA R4, R4, R9, R11 ;  /* 0x0000000904047223 */ /* 0x001fc6000000000b */
[----:B------:R-:W-:Y:S01]  /*0820*/  LDS.128 R8, [R2+0x20] ;  /* 0x0000200002087984 */ /* 0x000fe20000000c00 */
[----:B------:R-:W-:-:S03]  /*0830*/  FFMA R4, R29, R5, R4 ;  /* 0x000000051d047223 */ /* 0x000fc60000000004 */
[----:B------:R-:W0:Y:S04]  /*0840*/  LDS R5, [R16+0x200] ;  /* 0x0002000010057984 */ /* 0x000e280000000800 */
[----:B------:R-:W3:Y:S01]  /*0850*/  LDS R29, [R16+0x240] ;  /* 0x00024000101d7984 */ /* 0x000ee20000000800 */
[----:B-1----:R-:W-:-:S03]  /*0860*/  FFMA R27, R23, R6, R4 ;  /* 0x00000006171b7223 */ /* 0x002fc60000000004 */
[----:B------:R-:W1:Y:S01]  /*0870*/  LDS R23, [R16+0x280] ;  /* 0x0002800010177984 */ /* 0x000e620000000800 */
[----:B--2---:R-:W-:-:S03]  /*0880*/  FFMA R7, R26, R7, R27 ;  /* 0x000000071a077223 */ /* 0x004fc6000000001b */
[----:B------:R-:W2:Y:S04]  /*0890*/  LDS R26, [R16+0x2c0] ;  /* 0x0002c000101a7984 */ /* 0x000ea80000000800 */
[----:B------:R-:W-:Y:S01]  /*08a0*/  LDS R27, [R16+0x340] ;  /* 0x00034000101b7984 */ /* 0x000fe20000000800 */
[----:B0-----:R-:W-:-:S03]  /*08b0*/  FFMA R8, R8, R5, R7 ;  /* 0x0000000508087223 */ /* 0x001fc60000000007 */
[----:B------:R-:W-:Y:S01]  /*08c0*/  LDS.128 R4, [R2+0x30] ;  /* 0x0000300002047984 */ /* 0x000fe20000000c00 */
[----:B---3--:R-:W-:-:S03]  /*08d0*/  FFMA R8, R29, R9, R8 ;  /* 0x000000091d087223 */ /* 0x008fc60000000008 */
[----:B------:R-:W0:Y:S01]  /*08e0*/  LDS R9, [R16+0x300] ;  /* 0x0003000010097984 */ /* 0x000e220000000800 */
[----:B-1----:R-:W-:-:S03]  /*08f0*/  FFMA R23, R23, R10, R8 ;  /* 0x0000000a17177223 */ /* 0x002fc60000000008 */
[----:B------:R-:W1:Y:S01]  /*0900*/  LDS R8, [R16+0x380] ;  /* 0x0003800010087984 */ /* 0x000e620000000800 */
[----:B--2---:R-:W-:-:S03]  /*0910*/  FFMA R11, R26, R11, R23 ;  /* 0x0000000b1a0b7223 */ /* 0x004fc60000000017 */
[----:B------:R-:W2:Y:S01]  /*0920*/  LDS R23, [R16+0x3c0] ;  /* 0x0003c00010177984 */ /* 0x000ea20000000800 */
[----:B0-----:R-:W-:-:S04]  /*0930*/  FFMA R4, R4, R9, R11 ;  /* 0x0000000904047223 */ /* 0x001fc8000000000b */
[----:B------:R-:W-:-:S04]  /*0940*/  FFMA R5, R27, R5, R4 ;  /* 0x000000051b057223 */ /* 0x000fc80000000004 */
[----:B-1----:R-:W-:-:S04]  /*0950*/  FFMA R6, R8, R6, R5 ;  /* 0x0000000608067223 */ /* 0x002fc80000000005 */
[----:B--2---:R-:W-:Y:S01]  /*0960*/  FFMA R23, R23, R7, R6 ;  /* 0x0000000717177223 */ /* 0x004fe20000000006 */
[----:B------:R-:W-:Y:S06]  /*0970*/  BAR.SYNC.DEFER_BLOCKING 0x0 ;  /* 0x0000000000007b1d */ /* 0x000fec0000010000 */
[----:B------:R-:W-:Y:S05]  /*0980*/  BRA.U UP0, `(.L_x_24) ;  /* 0xfffffff9004c7547 */ /* 0x000fea000b83ffff */
[----:B------:R-:W-:-:S12]  /*0990*/  ULOP3.LUT UR4, UR6, 0x7fffffe0, URZ, 0xc0, !UPT ;  /* 0x7fffffe006047892 */ /* 0x000fd8000f8ec0ff */
.L_x_23:
[----:B------:R-:W-:-:S09]  /*09a0*/  ULOP3.LUT UP0, URZ, UR6, 0x10, URZ, 0xc0, !UPT ;  /* 0x0000001006ff7892 */ /* 0x000fd2000f80c0ff */
[----:B------:R-:W-:Y:S05]  /*09b0*/  BRA.U !UP0, `(.L_x_22) ;  /* 0x0000000108e87547 */ /* 0x000fea000b800000 */
[----:B------:R-:W0:Y:S01]  /*09c0*/  LDCU UR6, c[0x0][0x3a0] ;  /* 0x00007400ff0677ac */ /* 0x000e220008000800 */
[----:B------:R-:W-:Y:S01]  /*09d0*/  IADD3 R7, PT, PT, R15, UR4, RZ ;  /* 0x000000040f077c10 */ /* 0x000fe2000fffe0ff */
[----:B------:R-:W-:Y:S01]  /*09e0*/  HFMA2 R15, -RZ, RZ, 0, 0 ;  /* 0x00000000ff0f7431 */ /* 0x000fe200000001ff */
[----:B------:R-:W-:Y:S01]  /*09f0*/  IADD3 R6, PT, PT, R13, UR4, RZ ;  /* 0x000000040d067c10 */ /* 0x000fe2000fffe0ff */
[----:B------:R-:W1:Y:S01]  /*0a00*/  LDCU UR5, c[0x0][0x39c] ;  /* 0x00007380ff0577ac */ /* 0x000e620008000800 */
[----:B------:R-:W-:Y:S02]  /*0a10*/  ISETP.GE.AND P0, PT, R7, UR7, PT ;  /* 0x0000000707007c0c */ /* 0x000fe4000bf06270 */
[----:B------:R-:W-:Y:S02]  /*0a20*/  MOV R25, RZ ;  /* 0x000000ff00197202 */ /* 0x000fe40000000f00 */
[----:B0-----:R-:W-:Y:S02]  /*0a30*/  ISETP.GE.AND P1, PT, R6, UR6, PT ;  /* 0x0000000606007c0c */ /* 0x001fe4000bf26270 */
[----:B-1----:R-:W-:-:S02]  /*0a40*/  ISETP.GE.OR P0, PT, R0, UR5, P0 ;  /* 0x0000000500007c0c */ /* 0x002fc40008706670 */
[----:B------:R-:W-:-:S11]  /*0a50*/  ISETP.GE.OR P1, PT, R3, UR7, P1 ;  /* 0x0000000703007c0c */ /* 0x000fd60008f26670 */
[----:B------:R-:W0:Y:S01]  /*0a60*/  @!P0 LDC.64 R8, c[0x0][0x380] ;  /* 0x0000e000ff088b82 */ /* 0x000e220000000a00 */
[----:B------:R-:W-:Y:S02]  /*0a70*/  @!P0 IMAD R7, R0, UR7, R7 ;  /* 0x0000000700078c24 */ /* 0x000fe4000f8e0207 */
[----:B------:R-:W-:-:S05]  /*0a80*/  @!P1 IMAD R13, R6, UR6, R3 ;  /* 0x00000006060d9c24 */ /* 0x000fca000f8e0203 */
[----:B------:R-:W1:Y:S01]  /*0a90*/  @!P1 LDC.64 R4, c[0x0][0x388] ;  /* 0x0000e200ff049b82 */ /* 0x000e620000000a00 */
[----:B0-----:R-:W-:-:S05]  /*0aa0*/  @!P0 IMAD.WIDE R8, R7, 0x4, R8 ;  /* 0x0000000407088825 */ /* 0x001fca00078e0208 */
[----:B------:R-:W2:Y:S01]  /*0ab0*/  @!P0 LDG.E R15, desc[UR8][R8.64] ;  /* 0x00000008080f8981 */ /* 0x000ea2000c1e1900 */
[----:B-1----:R-:W-:-:S05]  /*0ac0*/  @!P1 IMAD.WIDE R12, R13, 0x4, R4 ;  /* 0x000000040d0c9825 */ /* 0x002fca00078e0204 */
        /* <DEDUP_REMOVED lines=8> */
[----:B------:R-:W3:Y:S04]  /*0b50*/  LDS R26, [R16+0xc0] ;  /* 0x0000c000101a7984 */ /* 0x000ee80000000800 */
[----:B------:R-:W-:Y:S04]  /*0b60*/  LDS R17, [R16+0x100] ;  /* 0x0001000010117984 */ /* 0x000fe80000000800 */
[----:B------:R-:W4:Y:S04]  /*0b70*/  LDS.128 R8, [R2+0x10] ;  /* 0x0000100002087984 */ /* 0x000f280000000c00 */
[----:B------:R-:W5:Y:S04]  /*0b80*/  LDS R18, [R16+0x140] ;  /* 0x0001400010127984 */ /* 0x000f680000000800 */
[----:B------:R-:W5:Y:S04]  /*0b90*/  LDS R19, [R16+0x180] ;  /* 0x0001800010137984 */ /* 0x000f680000000800 */
[----:B------:R-:W5:Y:S04]  /*0ba0*/  LDS R24, [R16+0x1c0] ;  /* 0x0001c00010187984 */ /* 0x000f680000000800 */
[----:B------:R-:W-:Y:S01]  /*0bb0*/  LDS R25, [R16+0x200] ;  /* 0x0002000010197984 */ /* 0x000fe20000000800 */
[----:B0-----:R-:W-:-:S03]  /*0bc0*/  FFMA R20, R4, R14, R23 ;  /* 0x0000000e04147223 */ /* 0x001fc60000000017 */
[----:B------:R-:W0:Y:S01]  /*0bd0*/  LDS.128 R12, [R2+0x20] ;  /* 0x00002000020c7984 */ /* 0x000e220000000c00 */
[----:B-1----:R-:W-:-:S03]  /*0be0*/  FFMA R20, R27, R5, R20 ;  /* 0x000000051b147223 */ /* 0x002fc60000000014 */
[----:B------:R-:W1:Y:S01]  /*0bf0*/  LDS R4, [R16+0x240] ;  /* 0x0002400010047984 */ /* 0x000e620000000800 */
[----:B--2---:R-:W-:-:S03]  /*0c00*/  FFMA R21, R21, R6, R20 ;  /* 0x0000000615157223 */ /* 0x004fc60000000014 */
[----:B------:R-:W2:Y:S04]  /*0c10*/  LDS R5, [R16+0x280] ;  /* 0x0002800010057984 */ /* 0x000ea80000000800 */
[----:B------:R-:W2:Y:S01]  /*0c20*/  LDS R6, [R16+0x2c0] ;  /* 0x0002c00010067984 */ /* 0x000ea20000000800 */
[----:B---3--:R-:W-:-:S03]  /*0c30*/  FFMA R27, R26, R7, R21 ;  /* 0x000000071a1b7223 */ /* 0x008fc60000000015 */
[----:B------:R-:W-:Y:S04]  /*0c40*/  LDS R7, [R16+0x300] ;  /* 0x0003000010077984 */ /* 0x000fe80000000800 */
[----:B------:R-:W3:Y:S01]  /*0c50*/  LDS.128 R20, [R2+0x30] ;  /* 0x0000300002147984 */ /* 0x000ee20000000c00 */
[----:B----4-:R-:W-:-:S03]  /*0c60*/  FFMA R27, R8, R17, R27 ;  /* 0x00000011081b7223 */ /* 0x010fc6000000001b */
[----:B------:R-:W4:Y:S04]  /*0c70*/  LDS R26, [R16+0x340] ;  /* 0x00034000101a7984 */ /* 0x000f280000000800 */
[----:B------:R-:W4:Y:S01]  /*0c80*/  LDS R17, [R16+0x380] ;  /* 0x0003800010117984 */ /* 0x000f220000000800 */
[----:B-----5:R-:W-:-:S03]  /*0c90*/  FFMA R18, R18, R9, R27 ;  /* 0x0000000912127223 */ /* 0x020fc6000000001b */
[----:B------:R-:W5:Y:S01]  /*0ca0*/  LDS R8, [R16+0x3c0] ;  /* 0x0003c00010087984 */ /* 0x000f620000000800 */
[----:B------:R-:W-:-:S04]  /*0cb0*/  FFMA R19, R19, R10, R18 ;  /* 0x0000000a13137223 */ /* 0x000fc80000000012 */
[----:B------:R-:W-:-:S04]  /*0cc0*/  FFMA R11, R24, R11, R19 ;  /* 0x0000000b180b7223 */ /* 0x000fc80000000013 */
[----:B0-----:R-:W-:-:S04]  /*0cd0*/  FFMA R11, R12, R25, R11 ;  /* 0x000000190c0b7223 */ /* 0x001fc8000000000b */
[----:B-1----:R-:W-:-:S04]  /*0ce0*/  FFMA R4, R4, R13, R11 ;  /* 0x0000000d04047223 */ /* 0x002fc8000000000b */
[----:B--2---:R-:W-:-:S04]  /*0cf0*/  FFMA R5, R5, R14, R4 ;  /* 0x0000000e05057223 */ /* 0x004fc80000000004 */
[----:B------:R-:W-:-:S04]  /*0d00*/  FFMA R5, R6, R15, R5 ;  /* 0x0000000f06057223 */ /* 0x000fc80000000005 */
[----:B---3--:R-:W-:-:S04]  /*0d10*/  FFMA R5, R20, R7, R5 ;  /* 0x0000000714057223 */ /* 0x008fc80000000005 */
[----:B----4-:R-:W-:-:S04]  /*0d20*/  FFMA R26, R26, R21, R5 ;  /* 0x000000151a1a7223 */ /* 0x010fc80000000005 */
[----:B------:R-:W-:-:S04]  /*0d30*/  FFMA R17, R17, R22, R26 ;  /* 0x0000001611117223 */ /* 0x000fc8000000001a */
[----:B-----5:R-:W-:Y:S01]  /*0d40*/  FFMA R23, R8, R23, R17 ;  /* 0x0000001708177223 */ /* 0x020fe20000000011 */
[----:B------:R-:W-:Y:S06]  /*0d50*/  BAR.SYNC.DEFER_BLOCKING 0x0 ;  /* 0x0000000000007b1d */ /* 0x000fec0000010000 */
.L_x_22:
[----:B------:R-:W0:Y:S02]  /*0d60*/  LDCU UR4, c[0x0][0x39c] ;  /* 0x00007380ff0477ac */ /* 0x000e240008000800 */
[----:B0-----:R-:W-:-:S04]  /*0d70*/  ISETP.GE.AND P0, PT, R0, UR4, PT ;  /* 0x0000000400007c0c */ /* 0x001fc8000bf06270 */
[----:B------:R-:W-:-:S13]  /*0d80*/  ISETP.GE.OR P0, PT, R3, UR7, P0 ;  /* 0x0000000703007c0c */ /* 0x000fda0008706670 */
[----:B------:R-:W-:Y:S05]  /*0d90*/  @P0 EXIT ;  /* 0x000000000000094d */ /* 0x000fea0003800000 */
[----:B------:R-:W0:Y:S01]  /*0da0*/  LDC.64 R4, c[0x0][0x390] ;  /* 0x0000e400ff047b82 */ /* 0x000e220000000a00 */
[----:B------:R-:W-:-:S04]  /*0db0*/  IMAD R3, R0, UR7, R3 ;  /* 0x0000000700037c24 */ /* 0x000fc8000f8e0203 */
[----:B0-----:R-:W-:-:S05]  /*0dc0*/  IMAD.WIDE R2, R3, 0x4, R4 ;  /* 0x0000000403027825 */ /* 0x001fca00078e0204 */
[----:B------:R-:W-:Y:S01]  /*0dd0*/  STG.E desc[UR8][R2.64], R23 ;  /* 0x0000001702007986 */ /* 0x000fe2000c101908 */
[----:B------:R-:W-:Y:S05]  /*0de0*/  EXIT ;  /* 0x000000000000794d */ /* 0x000fea0003800000 */
.L_x_25:
        /* <DEDUP_REMOVED lines=9> */
.L_x_55:


//--------------------- .text._Z34tiledSharedMemoryConvolutionKernelPfS_S_iii --------------------------
	.section	.text._Z34tiledSharedMemoryConvolutionKernelPfS_S_iii,"ax",@progbits
	.align	128
        .global         _Z34tiledSharedMemoryConvolutionKernelPfS_S_iii
        .type           _Z34tiledSharedMemoryConvolutionKernelPfS_S_iii,@function
        .size           _Z34tiledSharedMemoryConvolutionKernelPfS_S_iii,(.L_x_56 - _Z34tiledSharedMemoryConvolutionKernelPfS_S_iii)
        .other          _Z34tiledSharedMemoryConvolutionKernelPfS_S_iii,@"STO_CUDA_ENTRY STV_DEFAULT"
_Z34tiledSharedMemoryConvolutionKernelPfS_S_iii:
.text._Z34tiledSharedMemoryConvolutionKernelPfS_S_iii:
[----:B------:R-:W-:Y:S01]  /*0000*/  LDC R1, c[0x0][0x37c] ;  /* 0x0000df00ff017b82 */ /* 0x000fe20000000800 */
[----:B------:R-:W0:Y:S07]  /*0010*/  S2R R6, SR_TID.Y ;  /* 0x0000000000067919 */ /* 0x000e2e0000002200 */
[----:B------:R-:W1:Y:S01]  /*0020*/  LDC R7, c[0x0][0x360] ;  /* 0x0000d800ff077b82 */ /* 0x000e620000000800 */
[----:B------:R-:W2:Y:S01]  /*0030*/  LDCU.64 UR6, c[0x0][0x358] ;  /* 0x00006b00ff0677ac */ /* 0x000ea20008000a00 */
[----:B------:R-:W1:Y:S06]  /*0040*/  S2R R0, SR_TID.X ;  /* 0x0000000000007919 */ /* 0x000e6c0000002100 */
[----:B------:R-:W0:Y:S08]  /*0050*/  S2UR UR5, SR_CTAID.Y ;  /* 0x00000000000579c3 */ /* 0x000e300000002600 */
[----:B------:R-:W0:Y:S08]  /*0060*/  LDC R11, c[0x0][0x364] ;  /* 0x0000d900ff0b7b82 */ /* 0x000e300000000800 */
[----:B------:R-:W3:Y:S08]  /*0070*/  LDC.64 R8, c[0x0][0x398] ;  /* 0x0000e600ff087b82 */ /* 0x000ef00000000a00 */
[----:B------:R-:W1:Y:S01]  /*0080*/  S2UR UR4, SR_CTAID.X ;  /* 0x00000000000479c3 */ /* 0x000e620000002500 */
[----:B0-----:R-:W-:-:S07]  /*0090*/  IMAD R2, R11, UR5, R6 ;  /* 0x000000050b027c24 */ /* 0x001fce000f8e0206 */
[----:B------:R-:W0:Y:S01]  /*00a0*/  LDC.64 R4, c[0x0][0x380] ;  /* 0x0000e000ff047b82 */ /* 0x000e220000000a00 */
[----:B------:R-:W-:Y:S02]  /*00b0*/  ISETP.NE.AND P1, PT, R2, RZ, PT ;  /* 0x000000ff0200720c */ /* 0x000fe40003f25270 */
[----:B---3--:R-:W-:Y:S01]  /*00c0*/  IADD3 R3, PT, PT, R9, -0x1, RZ ;  /* 0xffffffff09037810 */ /* 0x008fe20007ffe0ff */
[----:B------:R-:W-:Y:S01]  /*00d0*/  VIADD R10, R8, 0xffffffff ;  /* 0xffffffff080a7836 */ /* 0x000fe20000000000 */
[----:B------:R-:W-:Y:S02]  /*00e0*/  ISETP.NE.OR P1, PT, R6, RZ, !P1 ;  /* 0x000000ff0600720c */ /* 0x000fe40004f25670 */
[C---:B------:R-:W-:Y:S02]  /*00f0*/  ISETP.GE.AND P0, PT, R2.reuse, R3, PT ;  /* 0x000000030200720c */ /* 0x040fe40003f06270 */
[----:B------:R-:W-:Y:S02]  /*0100*/  IADD3 R3, PT, PT, R11, -0x1, RZ ;  /* 0xffffffff0b037810 */ /* 0x000fe40007ffe0ff */
[----:B------:R-:W-:-:S02]  /*0110*/  ISETP.GE.AND P4, PT, R2, R9, PT ;  /* 0x000000090200720c */ /* 0x000fc40003f86270 */
[----:B------:R-:W-:Y:S01]  /*0120*/  ISETP.NE.OR P0, PT, R6, R3, P0 ;  /* 0x000000030600720c */ /* 0x000fe20000705670 */
[C---:B-1----:R-:W-:Y:S01]  /*0130*/  IMAD R3, R7.reuse, UR4, R0 ;  /* 0x0000000407037c24 */ /* 0x042fe2000f8e0200 */
[----:B------:R-:W-:-:S03]  /*0140*/  IADD3 R7, PT, PT, R7, -0x1, RZ ;  /* 0xffffffff07077810 */ /* 0x000fc60007ffe0ff */
[----:B------:R-:W-:Y:S02]  /*0150*/  @!P1 IADD3 R9, PT, PT, R2, -0x1, RZ ;  /* 0xffffffff02099810 */ /* 0x000fe40007ffe0ff */
[C---:B------:R-:W-:Y:S02]  /*0160*/  ISETP.GE.AND P3, PT, R3.reuse, 0x1, PT ;  /* 0x000000010300780c */ /* 0x040fe40003f66270 */
[----:B------:R-:W-:Y:S01]  /*0170*/  ISETP.GE.AND P2, PT, R3, R10, PT ;  /* 0x0000000a0300720c */ /* 0x000fe20003f46270 */
[-C--:B------:R-:W-:Y:S01]  /*0180*/  @!P1 IMAD R11, R9, R8.reuse, R3 ;  /* 0x00000008090b9224 */ /* 0x080fe200078e0203 */
[-C--:B------:R-:W-:Y:S02]  /*0190*/  ISETP.GE.OR P4, PT, R3, R8.reuse, P4 ;  /* 0x000000080300720c */ /* 0x080fe40002786670 */
[----:B------:R-:W-:Y:S01]  /*01a0*/  ISETP.NE.OR P3, PT, R0, RZ, !P3 ;  /* 0x000000ff0000720c */ /* 0x000fe20005f65670 */
[----:B------:R-:W-:Y:S01]  /*01b0*/  @!P0 IMAD R10, R2, R8, R8 ;  /* 0x00000008020a8224 */ /* 0x000fe200078e0208 */
[----:B------:R-:W-:Y:S01]  /*01c0*/  ISETP.NE.OR P2, PT, R0, R7, P2 ;  /* 0x000000070000720c */ /* 0x000fe20001745670 */
[----:B------:R-:W-:-:S02]  /*01d0*/  HFMA2 R7, -RZ, RZ, 0, 0 ;  /* 0x00000000ff077431 */ /* 0x000fc400000001ff */
[----:B------:R-:W-:Y:S02]  /*01e0*/  IMAD R2, R2, R8, R3 ;  /* 0x0000000802027224 */ /* 0x000fe400078e0203 */
[----:B------:R-:W-:Y:S02]  /*01f0*/  @!P0 IMAD.IADD R3, R3, 0x1, R10 ;  /* 0x0000000103038824 */ /* 0x000fe400078e020a */
[----:B0-----:R-:W-:-:S04]  /*0200*/  IMAD.WIDE R8, R2, 0x4, R4 ;  /* 0x0000000402087825 */ /* 0x001fc800078e0204 */
[--C-:B------:R-:W-:Y:S01]  /*0210*/  @!P1 IMAD.WIDE R10, R11, 0x4, R4.reuse ;  /* 0x000000040b0a9825 */ /* 0x100fe200078e0204 */
[----:B--2---:R-:W2:Y:S03]  /*0220*/  @!P4 LDG.E R7, desc[UR6][R8.64] ;  /* 0x000000060807c981 */ /* 0x004ea6000c1e1900 */
[----:B------:R-:W-:Y:S01]  /*0230*/  @!P0 IMAD.WIDE R4, R3, 0x4, R4 ;  /* 0x0000000403048825 */ /* 0x000fe200078e0204 */
[----:B------:R-:W3:Y:S04]  /*0240*/  @!P3 LDG.E R12, desc[UR6][R8.64+-0x4] ;  /* 0xfffffc06080cb981 */ /* 0x000ee8000c1e1900 */
[----:B------:R-:W4:Y:S04]  /*0250*/  @!P2 LDG.E R14, desc[UR6][R8.64+0x4] ;  /* 0x00000406080ea981 */ /* 0x000f28000c1e1900 */
[----:B------:R-:W5:Y:S04]  /*0260*/  @!P1 LDG.E R10, desc[UR6][R10.64] ;  /* 0x000000060a0a9981 */ /* 0x000f68000c1e1900 */
[----:B------:R-:W5:Y:S01]  /*0270*/  @!P0 LDG.E R4, desc[UR6][R4.64] ;  /* 0x0000000604048981 */ /* 0x000f62000c1e1900 */
[----:B------:R-:W0:Y:S01]  /*0280*/  S2UR UR5, SR_CgaCtaId ;  /* 0x00000000000579c3 */ /* 0x000e220000008800 */
[----:B------:R-:W-:Y:S01]  /*0290*/  UMOV UR4, 0x400 ;  /* 0x0000040000047882 */ /* 0x000fe20000000000 */
[----:B------:R-:W-:Y:S01]  /*02a0*/  IMAD.SHL.U32 R13, R0, 0x4, RZ ;  /* 0x00000004000d7824 */ /* 0x000fe200078e00ff */
[----:B0-----:R-:W-:-:S06]  /*02b0*/  ULEA UR4, UR5, UR4, 0x18 ;  /* 0x0000000405047291 */ /* 0x001fcc000f8ec0ff */
[----:B------:R-:W-:-:S05]  /*02c0*/  MOV R16, UR4 ;  /* 0x0000000400107c02 */ /* 0x000fca0008000f00 */
[----:B------:R-:W-:-:S05]  /*02d0*/  IMAD R3, R6, 0x48, R16 ;  /* 0x0000004806037824 */ /* 0x000fca00078e0210 */
[----:B------:R-:W-:-:S05]  /*02e0*/  IADD3 R15, PT, PT, R3, R13, RZ ;  /* 0x0000000d030f7210 */ /* 0x000fca0007ffe0ff */
[----:B--2---:R0:W-:Y:S04]  /*02f0*/  STS [R15+0x4c], R7 ;  /* 0x00004c070f007388 */ /* 0x0041e80000000800 */
[----:B---3--:R0:W-:Y:S04]  /*0300*/  @!P3 STS [R3+0x48], R12 ;  /* 0x0000480c0300b388 */ /* 0x0081e80000000800 */
[----:B----4-:R0:W-:Y:S04]  /*0310*/  @!P2 STS [R15+0x50], R14 ;  /* 0x0000500e0f00a388 */ /* 0x0101e80000000800 */
[----:B-----5:R0:W-:Y:S04]  /*0320*/  @!P1 STS [R13+UR4+0x4], R10 ;  /* 0x0000040a0d009988 */ /* 0x0201e80008000804 */
[----:B------:R0:W-:Y:S01]  /*0330*/  @!P0 STS [R15+0x94], R4 ;  /* 0x000094040f008388 */ /* 0x0001e20000000800 */
[----:B------:R-:W-:Y:S06]  /*0340*/  BAR.SYNC.DEFER_BLOCKING 0x0 ;  /* 0x0000000000007b1d */ /* 0x000fec0000010000 */
[----:B------:R-:W-:Y:S05]  /*0350*/  @P4 EXIT ;  /* 0x000000000000494d */ /* 0x000fea0003800000 */
[----:B0-----:R-:W0:Y:S01]  /*0360*/  LDC R4, c[0x0][0x3a0] ;  /* 0x0000e800ff047b82 */ /* 0x001e220000000800 */
[----:B------:R-:W-:Y:S02]  /*0370*/  MOV R12, RZ ;  /* 0x000000ff000c7202 */ /* 0x000fe40000000f00 */
[C---:B0-----:R-:W-:Y:S02]  /*0380*/  ISETP.GE.AND P0, PT, R4.reuse, -0x1, PT ;  /* 0xffffffff0400780c */ /* 0x041fe40003f06270 */
[----:B------:R-:W-:-:S11]  /*0390*/  LEA.HI R4, R4, R4, RZ, 0x1 ;  /* 0x0000000404047211 */ /* 0x000fd600078f08ff */
[----:B------:R-:W-:Y:S05]  /*03a0*/  @!P0 BRA `(.L_x_26) ;  /* 0x00000008009c8947 */ /* 0x000fea0003800000 */
[----:B------:R-:W-:Y:S01]  /*03b0*/  SHF.R.S32.HI R4, RZ, 0x1, R4 ;  /* 0x00000001ff047819 */ /* 0x000fe20000011404 */
[----:B------:R-:W-:Y:S01]  /*03c0*/  IMAD R7, R6, 0x48, R13 ;  /* 0x0000004806077824 */ /* 0x000fe200078e020d */
[----:B------:R-:W-:Y:S02]  /*03d0*/  MOV R12, RZ ;  /* 0x000000ff000c7202 */ /* 0x000fe40000000f00 */
[----:B------:R-:W-:Y:S01]  /*03e0*/  IABS R5, R4 ;  /* 0x0000000400057213 */ /* 0x000fe20000000000 */
[C---:B------:R-:W-:Y:S02]  /*03f0*/  IMAD R7, R4.reuse, -0x4, R7 ;  /* 0xfffffffc04077824 */ /* 0x040fe400078e0207 */
[----:B------:R-:W-:Y:S02]  /*0400*/  IMAD.MOV R6, RZ, RZ, -R4 ;  /* 0x000000ffff067224 */ /* 0x000fe400078e0a04 */
[----:B------:R-:W-:Y:S01]  /*0410*/  IMAD.IADD R5, R4, 0x1, R5 ;  /* 0x0000000104057824 */ /* 0x000fe200078e0205 */
[----:B------:R-:W-:-:S04]  /*0420*/  IADD3 R7, PT, PT, R7, 0x88, R16 ;  /* 0x0000008807077810 */ /* 0x000fc80007ffe010 */
[----:B------:R-:W-:-:S04]  /*0430*/  IADD3 R8, PT, PT, R5, 0x1, RZ ;  /* 0x0000000105087810 */ /* 0x000fc80007ffe0ff */
[C---:B------:R-:W-:Y:S02]  /*0440*/  LOP3.LUT R13, R8.reuse, 0x7, RZ, 0xc0, !PT ;  /* 0x00000007080d7812 */ /* 0x040fe400078ec0ff */
[C---:B------:R-:W-:Y:S02]  /*0450*/  LOP3.LUT R10, R8.reuse, 0xfffffff0, RZ, 0xc0, !PT ;  /* 0xfffffff0080a7812 */ /* 0x040fe400078ec0ff */
[----:B------:R-:W-:Y:S02]  /*0460*/  IADD3 R9, PT, PT, R13, -0x1, RZ ;  /* 0xffffffff0d097810 */ /* 0x000fe40007ffe0ff */
[----:B------:R-:W-:Y:S01]  /*0470*/  LOP3.LUT R16, R8, 0xf, RZ, 0xc0, !PT ;  /* 0x0000000f08107812 */ /* 0x000fe200078ec0ff */
[----:B------:R-:W-:Y:S01]  /*0480*/  IMAD.MOV R10, RZ, RZ, -R10 ;  /* 0x000000ffff0a7224 */ /* 0x000fe200078e0a0a */
[----:B------:R-:W-:Y:S02]  /*0490*/  ISETP.GE.U32.AND P0, PT, R9, 0x3, PT ;  /* 0x000000030900780c */ /* 0x000fe40003f06070 */
[----:B------:R-:W-:-:S02]  /*04a0*/  MOV R9, R6 ;  /* 0x0000000600097202 */ /* 0x000fc40000000f00 */
[----:B------:R-:W-:-:S09]  /*04b0*/  LOP3.LUT R8, R8, 0x3, RZ, 0xc0, !PT ;  /* 0x0000000308087812 */ /* 0x000fd200078ec0ff */
.L_x_32:
[----:B------:R-:W0:Y:S01]  /*04c0*/  LDCU UR4, c[0x0][0x3a0] ;  /* 0x00007400ff0477ac */ /* 0x000e220008000800 */
[----:B------:R-:W-:Y:S02]  /*04d0*/  ISETP.GE.U32.AND P2, PT, R5, 0xf, PT ;  /* 0x0000000f0500780c */ /* 0x000fe40003f46070 */
[-C--:B------:R-:W-:Y:S02]  /*04e0*/  IADD3 R19, PT, PT, R9, R4.reuse, RZ ;  /* 0x0000000409137210 */ /* 0x080fe40007ffe0ff */
[----:B------:R-:W-:Y:S02]  /*04f0*/  IABS R11, R4 ;  /* 0x00000004000b7213 */ /* 0x000fe40000000000 */
[----:B------:R-:W-:Y:S02]  /*0500*/  MOV R18, R9 ;  /* 0x0000000900127202 */ /* 0x000fe40000000f00 */
[----:B------:R-:W-:Y:S02]  /*0510*/  ISETP.NE.AND P3, PT, R16, RZ, PT ;  /* 0x000000ff1000720c */ /* 0x000fe40003f65270 */
[----:B------:R-:W-:Y:S01]  /*0520*/  ISETP.NE.AND P1, PT, R18, R11, PT ;  /* 0x0000000b1200720c */ /* 0x000fe20003f25270 */
[----:B------:R-:W-:-:S02]  /*0530*/  IMAD.MOV.U32 R11, RZ, RZ, R6 ;  /* 0x000000ffff0b7224 */ /* 0x000fc400078e0006 */
[----:B0-----:R-:W-:Y:S01]  /*0540*/  IMAD R19, R19, UR4, RZ ;  /* 0x0000000413137c24 */ /* 0x001fe2000f8e02ff */
[----:B------:R-:W-:Y:S09]  /*0550*/  @!P2 BRA `(.L_x_27) ;  /* 0x0000000000f0a947 */ /* 0x000ff20003800000 */
[----:B------:R-:W-:Y:S01]  /*0560*/  MOV R21, R19 ;  /* 0x0000001300157202 */ /* 0x000fe20000000f00 */
[----:B------:R-:W-:Y:S01]  /*0570*/  IMAD R17, R18, 0x48, R7 ;  /* 0x0000004812117824 */ /* 0x000fe200078e0207 */
[----:B------:R-:W-:Y:S02]  /*0580*/  MOV R20, R10 ;  /* 0x0000000a00147202 */ /* 0x000fe40000000f00 */
[----:B------:R-:W-:-:S07]  /*0590*/  MOV R11, R6 ;  /* 0x00000006000b7202 */ /* 0x000fce0000000f00 */
.L_x_28:
[----:B------:R-:W0:Y:S01]  /*05a0*/  LDC.64 R14, c[0x0][0x388] ;  /* 0x0000e200ff0e7b82 */ /* 0x000e220000000a00 */
[----:B------:R-:W1:Y:S04]  /*05b0*/  LDS R25, [R17+-0x3c] ;  /* 0xffffc40011197984 */ /* 0x000e680000000800 */
[----:B------:R-:W-:Y:S01]  /*05c0*/  LDS R29, [R17+-0x4] ;  /* 0xfffffc00111d7984 */ /* 0x000fe20000000800 */
[----:B0-----:R-:W-:-:S05]  /*05d0*/  IMAD.WIDE R14, R21, 0x4, R14 ;  /* 0x00000004150e7825 */ /* 0x001fca00078e020e */
[----:B------:R-:W1:Y:S04]  /*05e0*/  LDG.E R24, desc[UR6][R14.64] ;  /* 0x000000060e187981 */ /* 0x000e68000c1e1900 */
[----:B------:R-:W2:Y:S04]  /*05f0*/  LDG.E R26, desc[UR6][R14.64+0x4] ;  /* 0x000004060e1a7981 */ /* 0x000ea8000c1e1900 */
[----:B------:R-:W3:Y:S04]  /*0600*/  LDG.E R23, desc[UR6][R14.64+0x8] ;  /* 0x000008060e177981 */ /* 0x000ee8000c1e1900 */
[----:B------:R-:W4:Y:S01]  /*0610*/  LDG.E R22, desc[UR6][R14.64+0xc] ;  /* 0x00000c060e167981 */ /* 0x000f22000c1e1900 */
[----:B-1----:R-:W-:-:S03]  /*0620*/  FFMA R24, R25, R24, R12 ;  /* 0x0000001819187223 */ /* 0x002fc6000000000c */
[----:B------:R-:W5:Y:S04]  /*0630*/  LDG.E R12, desc[UR6][R14.64+0x10] ;  /* 0x000010060e0c7981 */ /* 0x000f68000c1e1900 */
[----:B------:R-:W2:Y:S02]  /*0640*/  LDS R25, [R17+-0x38] ;  /* 0xffffc80011197984 */ /* 0x000ea40000000800 */
[----:B--2---:R-:W-:Y:S02]  /*0650*/  FFMA R26, R25, R26, R24 ;  /* 0x0000001a191a7223 */ /* 0x004fe40000000018 */
[----:B------:R-:W2:Y:S04]  /*0660*/  LDG.E R24, desc[UR6][R14.64+0x14] ;  /* 0x000014060e187981 */ /* 0x000ea8000c1e1900 */
[----:B------:R-:W3:Y:S02]  /*0670*/  LDS R25, [R17+-0x34] ;  /* 0xffffcc0011197984 */ /* 0x000ee40000000800 */
[----:B---3--:R-:W-:-:S02]  /*0680*/  FFMA R25, R25, R23, R26 ;  /* 0x0000001719197223 */ /* 0x008fc4000000001a */
[----:B------:R-:W3:Y:S04]  /*0690*/  LDG.E R23, desc[UR6][R14.64+0x18] ;  /* 0x000018060e177981 */ /* 0x000ee8000c1e1900 */
[----:B------:R-:W4:Y:S02]  /*06a0*/  LDS R26, [R17+-0x30] ;  /* 0xffffd000111a7984 */ /* 0x000f240000000800 */
[----:B----4-:R-:W-:Y:S02]  /*06b0*/  FFMA R25, R26, R22, R25 ;  /* 0x000000161a197223 */ /* 0x010fe40000000019 */
[----:B------:R-:W5:Y:S04]  /*06c0*/  LDS R26, [R17+-0x2c] ;  /* 0xffffd400111a7984 */ /* 0x000f680000000800 */
[----:B------:R-:W4:Y:S01]  /*06d0*/  LDG.E R22, desc[UR6][R14.64+0x1c] ;  /* 0x00001c060e167981 */ /* 0x000f22000c1e1900 */
[----:B-----5:R-:W-:-:S03]  /*06e0*/  FFMA R25, R26, R12, R25 ;  /* 0x0000000c1a197223 */ /* 0x020fc60000000019 */
[----:B------:R-:W2:Y:S04]  /*06f0*/  LDS R26, [R17+-0x28] ;  /* 0xffffd800111a7984 */ /* 0x000ea80000000800 */
[----:B------:R-:W5:Y:S01]  /*0700*/  LDG.E R12, desc[UR6][R14.64+0x20] ;  /* 0x000020060e0c7981 */ /* 0x000f62000c1e1900 */
[----:B--2---:R-:W-:-:S03]  /*0710*/  FFMA R26, R26, R24, R25 ;  /* 0x000000181a1a7223 */ /* 0x004fc60000000019 */
[----:B------:R-:W2:Y:S04]  /*0720*/  LDG.E R24, desc[UR6][R14.64+0x24] ;  /* 0x000024060e187981 */ /* 0x000ea8000c1e1900 */
[----:B------:R-:W3:Y:S02]  /*0730*/  LDS R25, [R17+-0x24] ;  /* 0xffffdc0011197984 */ /* 0x000ee40000000800 */
[----:B---3--:R-:W-:Y:S02]  /*0740*/  FFMA R25, R25, R23, R26 ;  /* 0x0000001719197223 */ /* 0x008fe4000000001a */
[----:B------:R-:W3:Y:S04]  /*0750*/  LDG.E R23, desc[UR6][R14.64+0x28] ;  /* 0x000028060e177981 */ /* 0x000ee8000c1e1900 */
[----:B------:R-:W4:Y:S02]  /*0760*/  LDS R26, [R17+-0x20] ;  /* 0xffffe000111a7984 */ /* 0x000f240000000800 */
[----:B----4-:R-:W-:-:S02]  /*0770*/  FFMA R25, R26, R22, R25 ;  /* 0x000000161a197223 */ /* 0x010fc40000000019 */
[----:B------:R-:W5:Y:S02]  /*0780*/  LDS R22, [R17+-0x1c] ;  /* 0xffffe40011167984 */ /* 0x000f640000000800 */
[----:B-----5:R-:W-:Y:S02]  /*0790*/  FFMA R25, R22, R12, R25 ;  /* 0x0000000c16197223 */ /* 0x020fe40000000019 */
[----:B------:R-:W2:Y:S04]  /*07a0*/  LDS R22, [R17+-0x18] ;  /* 0xffffe80011167984 */ /* 0x000ea80000000800 */
[----:B------:R-:W4:Y:S01]  /*07b0*/  LDG.E R12, desc[UR6][R14.64+0x2c] ;  /* 0x00002c060e0c7981 */ /* 0x000f22000c1e1900 */
[----:B--2---:R-:W-:-:S03]  /*07c0*/  FFMA R26, R22, R24, R25 ;  /* 0x00000018161a7223 */ /* 0x004fc60000000019 */
[----:B------:R-:W3:Y:S04]  /*07d0*/  LDS R25, [R17+-0x14] ;  /* 0xffffec0011197984 */ /* 0x000ee80000000800 */
[----:B------:R-:W2:Y:S04]  /*07e0*/  LDG.E R22, desc[UR6][R14.64+0x30] ;  /* 0x000030060e167981 */ /* 0x000ea8000c1e1900 */
[----:B------:R-:W5:Y:S01]  /*07f0*/  LDG.E R24, desc[UR6][R14.64+0x34] ;  /* 0x000034060e187981 */ /* 0x000f62000c1e1900 */
[----:B---3--:R-:W-:-:S03]  /*0800*/  FFMA R27, R25, R23, R26 ;  /* 0x00000017191b7223 */ /* 0x008fc6000000001a */
[----:B------:R-:W3:Y:S04]  /*0810*/  LDG.E R23, desc[UR6][R14.64+0x38] ;  /* 0x000038060e177981 */ /* 0x000ee8000c1e1900 */
[----:B------:R-:W3:Y:S01]  /*0820*/  LDG.E R25, desc[UR6][R14.64+0x3c] ;  /* 0x00003c060e197981 */ /* 0x000ee2000c1e1900 */
[----:B------:R-:W-:Y:S01]  /*0830*/  VIADD R20, R20, 0x10 ;  /* 0x0000001014147836 */ /* 0x000fe20000000000 */
[----:B------:R-:W-:Y:S02]  /*0840*/  IADD3 R11, PT, PT, R11, 0x10, RZ ;  /* 0x000000100b0b7810 */ /* 0x000fe40007ffe0ff */
[----:B------:R-:W4:Y:S01]  /*0850*/  LDS R26, [R17+-0x10] ;  /* 0xfffff000111a7984 */ /* 0x000f220000000800 */
[----:B------:R-:W-:Y:S02]  /*0860*/  IADD3 R21, PT, PT, R21, 0x10, RZ ;  /* 0x0000001015157810 */ /* 0x000fe40007ffe0ff */
[----:B------:R-:W-:Y:S01]  /*0870*/  ISETP.NE.AND P2, PT, R20, RZ, PT ;  /* 0x000000ff1400720c */ /* 0x000fe20003f45270 */
[----:B----4-:R-:W-:-:S02]  /*0880*/  FFMA R27, R26, R12, R27 ;  /* 0x0000000c1a1b7223 */ /* 0x010fc4000000001b */
[----:B------:R-:W2:Y:S04]  /*0890*/  LDS R12, [R17+-0xc] ;  /* 0xfffff400110c7984 */ /* 0x000ea80000000800 */
[----:B------:R-:W5:Y:S01]  /*08a0*/  LDS R26, [R17+-0x8] ;  /* 0xfffff800111a7984 */ /* 0x000f620000000800 */
[----:B--2---:R-:W-:-:S03]  /*08b0*/  FFMA R27, R12, R22, R27 ;  /* 0x000000160c1b7223 */ /* 0x004fc6000000001b */
[----:B------:R0:W1:Y:S01]  /*08c0*/  LDS R12, [R17] ;  /* 0x00000000110c7984 */ /* 0x0000620000000800 */
[----:B-----5:R-:W-:Y:S01]  /*08d0*/  FFMA R24, R26, R24, R27 ;  /* 0x000000181a187223 */ /* 0x020fe2000000001b */
[----:B0-----:R-:W-:-:S03]  /*08e0*/  IADD3 R17, PT, PT, R17, 0x40, RZ ;  /* 0x0000004011117810 */ /* 0x001fc60007ffe0ff */
[----:B---3--:R-:W-:-:S04]  /*08f0*/  FFMA R24, R29, R23, R24 ;  /* 0x000000171d187223 */ /* 0x008fc80000000018 */
[----:B-1----:R-:W-:Y:S01]  /*0900*/  FFMA R12, R12, R25, R24 ;  /* 0x000000190c0c7223 */ /* 0x002fe20000000018 */
[----:B------:R-:W-:Y:S06]  /*0910*/  @P2 BRA `(.L_x_28) ;  /* 0xfffffffc00202947 */ /* 0x000fec000383ffff */
.L_x_27:
[----:B------:R-:W-:Y:S01]  /*0920*/  VIADD R9, R9, 0x1 ;  /* 0x0000000109097836 */ /* 0x000fe20000000000 */
[----:B------:R-:W-:Y:S01]  /*0930*/  IADD3 R20, PT, PT, R19, R4, RZ ;  /* 0x0000000413147210 */ /* 0x000fe20007ffe0ff */
[----:B------:R-:W-:Y:S06]  /*0940*/  @!P3 BRA `(.L_x_29) ;  /* 0x000000040030b947 */ /* 0x000fec0003800000 */
[----:B------:R-:W-:Y:S01]  /*0950*/  IADD3 R14, PT, PT, R16, -0x1, RZ ;  /* 0xffffffff100e7810 */ /* 0x000fe20007ffe0ff */
[----:B------:R-:W-:Y:S01]  /*0960*/  IMAD R17, R18, 0x48, R3 ;  /* 0x0000004812117824 */ /* 0x000fe200078e0203 */
[----:B------:R-:W-:Y:S02]  /*0970*/  ISETP.NE.AND P3, PT, R13, RZ, PT ;  /* 0x000000ff0d00720c */ /* 0x000fe40003f65270 */
[----:B------:R-:W-:-:S13]  /*0980*/  ISETP.GE.U32.AND P2, PT, R14, 0x7, PT ;  /* 0x000000070e00780c */ /* 0x000fda0003f46070 */
[----:B------:R-:W-:Y:S05]  /*0990*/  @!P2 BRA `(.L_x_30) ;  /* 0x000000000078a947 */ /* 0x000fea0003800000 */
[----:B------:R-:W0:Y:S01]  /*09a0*/  LDC.64 R14, c[0x0][0x388] ;  /* 0x0000e200ff0e7b82 */ /* 0x000e220000000a00 */
[----:B------:R-:W-:-:S05]  /*09b0*/  IADD3 R19, PT, PT, R20, R11, RZ ;  /* 0x0000000b14137210 */ /* 0x000fca0007ffe0ff */
[----:B0-----:R-:W-:-:S05]  /*09c0*/  IMAD.WIDE R14, R19, 0x4, R14 ;  /* 0x00000004130e7825 */ /* 0x001fca00078e020e */
[----:B------:R-:W2:Y:S04]  /*09d0*/  LDG.E R26, desc[UR6][R14.64] ;  /* 0x000000060e1a7981 */ /* 0x000ea8000c1e1900 */
[----:B------:R-:W3:Y:S01]  /*09e0*/  LDG.E R18, desc[UR6][R14.64+0x4] ;  /* 0x000004060e127981 */ /* 0x000ee2000c1e1900 */
[----:B------:R-:W-:-:S03]  /*09f0*/  IMAD.IADD R22, R11, 0x1, R0 ;  /* 0x000000010b167824 */ /* 0x000fc600078e0200 */
[----:B------:R-:W4:Y:S02]  /*0a00*/  LDG.E R19, desc[UR6][R14.64+0x8] ;  /* 0x000008060e137981 */ /* 0x000f24000c1e1900 */
[----:B------:R-:W-:Y:S02]  /*0a10*/  LEA R22, R22, R17, 0x2 ;  /* 0x0000001116167211 */ /* 0x000fe400078e10ff */
[----:B------:R-:W5:Y:S04]  /*0a20*/  LDG.E R24, desc[UR6][R14.64+0xc] ;  /* 0x00000c060e187981 */ /* 0x000f68000c1e1900 */
[----:B------:R-:W2:Y:S04]  /*0a30*/  LDS R25, [R22+0x4c] ;  /* 0x00004c0016197984 */ /* 0x000ea80000000800 */
[----:B------:R-:W5:Y:S04]  /*0a40*/  LDG.E R21, desc[UR6][R14.64+0x10] ;  /* 0x000010060e157981 */ /* 0x000f68000c1e1900 */
[----:B------:R-:W5:Y:S04]  /*0a50*/  LDG.E R23, desc[UR6][R14.64+0x14] ;  /* 0x000014060e177981 */ /* 0x000f68000c1e1900 */
[----:B------:R-:W-:Y:S01]  /*0a60*/  LDS R29, [R22+0x60] ;  /* 0x00006000161d7984 */ /* 0x000fe20000000800 */
[----:B--2---:R-:W-:-:S03]  /*0a70*/  FFMA R27, R25, R26, R12 ;  /* 0x0000001a191b7223 */ /* 0x004fc6000000000c */
[----:B------:R-:W2:Y:S04]  /*0a80*/  LDG.E R12, desc[UR6][R14.64+0x18] ;  /* 0x000018060e0c7981 */ /* 0x000ea8000c1e1900 */
[----:B------:R-:W2:Y:S04]  /*0a90*/  LDG.E R25, desc[UR6][R14.64+0x1c] ;  /* 0x00001c060e197981 */ /* 0x000ea8000c1e1900 */
[----:B------:R-:W3:Y:S02]  /*0aa0*/  LDS R26, [R22+0x50] ;  /* 0x00005000161a7984 */ /* 0x000ee40000000800 */
[----:B---3--:R-:W-:-:S02]  /*0ab0*/  FFMA R18, R26, R18, R27 ;  /* 0x000000121a127223 */ /* 0x008fc4000000001b */
[----:B------:R-:W4:Y:S04]  /*0ac0*/  LDS R27, [R22+0x54] ;  /* 0x00005400161b7984 */ /* 0x000f280000000800 */
[----:B------:R-:W5:Y:S01]  /*0ad0*/  LDS R26, [R22+0x58] ;  /* 0x00005800161a7984 */ /* 0x000f620000000800 */
[----:B----4-:R-:W-:-:S03]  /*0ae0*/  FFMA R19, R27, R19, R18 ;  /* 0x000000131b137223 */ /* 0x010fc60000000012 */
[----:B------:R-:W0:Y:S04]  /*0af0*/  LDS R27, [R22+0x5c] ;  /* 0x00005c00161b7984 */ /* 0x000e280000000800 */
[----:B------:R-:W2:Y:S01]  /*0b00*/  LDS R18, [R22+0x64] ;  /* 0x0000640016127984 */ /* 0x000ea20000000800 */
[----:B-----5:R-:W-:-:S03]  /*0b10*/  FFMA R24, R26, R24, R19 ;  /* 0x000000181a187223 */ /* 0x020fc60000000013 */
[----:B------:R-:W1:Y:S01]  /*0b20*/  LDS R19, [R22+0x68] ;  /* 0x0000680016137984 */ /* 0x000e620000000800 */
[----:B------:R-:W-:Y:S01]  /*0b30*/  IADD3 R11, PT, PT, R11, 0x8, RZ ;  /* 0x000000080b0b7810 */ /* 0x000fe20007ffe0ff */
[----:B0-----:R-:W-:-:S04]  /*0b40*/  FFMA R24, R27, R21, R24 ;  /* 0x000000151b187223 */ /* 0x001fc80000000018 */
[----:B------:R-:W-:-:S04]  /*0b50*/  FFMA R23, R29, R23, R24 ;  /* 0x000000171d177223 */ /* 0x000fc80000000018 */
[----:B--2---:R-:W-:-:S04]  /*0b60*/  FFMA R12, R18, R12, R23 ;  /* 0x0000000c120c7223 */ /* 0x004fc80000000017 */
[----:B-1----:R-:W-:-:S07]  /*0b70*/  FFMA R12, R19, R25, R12 ;  /* 0x00000019130c7223 */ /* 0x002fce000000000c */
.L_x_30:
[----:B------:R-:W-:Y:S01]  /*0b80*/  IADD3 R18, PT, PT, R17, 0x48, RZ ;  /* 0x0000004811127810 */ /* 0x000fe20007ffe0ff */
[----:B------:R-:W-:Y:S06]  /*0b90*/  @!P3 BRA `(.L_x_29) ;  /* 0x00000000009cb947 */ /* 0x000fec0003800000 */
[----:B------:R-:W-:Y:S01]  /*0ba0*/  ISETP.NE.AND P2, PT, R8, RZ, PT ;  /* 0x000000ff0800720c */ /* 0x000fe20003f45270 */
[----:B------:R-:W-:-:S12]  /*0bb0*/  @!P0 BRA `(.L_x_31) ;  /* 0x0000000000488947 */ /* 0x000fd80003800000 */
[----:B------:R-:W0:Y:S01]  /*0bc0*/  LDC.64 R14, c[0x0][0x388] ;  /* 0x0000e200ff0e7b82 */ /* 0x000e220000000a00 */
[----:B------:R-:W-:-:S04]  /*0bd0*/  IMAD.IADD R19, R20, 0x1, R11 ;  /* 0x0000000114137824 */ /* 0x000fc800078e020b */
[----:B0-----:R-:W-:-:S05]  /*0be0*/  IMAD.WIDE R14, R19, 0x4, R14 ;  /* 0x00000004130e7825 */ /* 0x001fca00078e020e */
[----:B------:R-:W2:Y:S04]  /*0bf0*/  LDG.E R25, desc[UR6][R14.64] ;  /* 0x000000060e197981 */ /* 0x000ea8000c1e1900 */
[----:B------:R-:W3:Y:S04]  /*0c00*/  LDG.E R22, desc[UR6][R14.64+0x4] ;  /* 0x000004060e167981 */ /* 0x000ee8000c1e1900 */
[----:B------:R-:W4:Y:S04]  /*0c10*/  LDG.E R19, desc[UR6][R14.64+0x8] ;  /* 0x000008060e137981 */ /* 0x000f28000c1e1900 */
[----:B------:R-:W5:Y:S01]  /*0c20*/  LDG.E R21, desc[UR6][R14.64+0xc] ;  /* 0x00000c060e157981 */ /* 0x000f62000c1e1900 */
[----:B------:R-:W-:-:S02]  /*0c30*/  IADD3 R24, PT, PT, R11, R0, RZ ;  /* 0x000000000b187210 */ /* 0x000fc40007ffe0ff */
[----:B------:R-:W-:Y:S02]  /*0c40*/  IADD3 R11, PT, PT, R11, 0x4, RZ ;  /* 0x000000040b0b7810 */ /* 0x000fe40007ffe0ff */
[----:B------:R-:W-:-:S05]  /*0c50*/  LEA R24, R24, R17, 0x2 ;  /* 0x0000001118187211 */ /* 0x000fca00078e10ff */
[----:B------:R-:W2:Y:S04]  /*0c60*/  LDS R23, [R24+0x4c] ;  /* 0x00004c0018177984 */ /* 0x000ea80000000800 */
[----:B------:R-:W3:Y:S04]  /*0c70*/  LDS R26, [R24+0x50] ;  /* 0x00005000181a7984 */ /* 0x000ee80000000800 */
[----:B------:R-:W4:Y:S04]  /*0c80*/  LDS R27, [R24+0x54] ;  /* 0x00005400181b7984 */ /* 0x000f280000000800 */
[----:B------:R-:W5:Y:S01]  /*0c90*/  LDS R29, [R24+0x58] ;  /* 0x00005800181d7984 */ /* 0x000f620000000800 */
[----:B--2---:R-:W-:-:S04]  /*0ca0*/  FFMA R23, R23, R25, R12 ;  /* 0x0000001917177223 */ /* 0x004fc8000000000c */
[----:B---3--:R-:W-:-:S04]  /*0cb0*/  FFMA R22, R26, R22, R23 ;  /* 0x000000161a167223 */ /* 0x008fc80000000017 */
[----:B----4-:R-:W-:-:S04]  /*0cc0*/  FFMA R22, R27, R19, R22 ;  /* 0x000000131b167223 */ /* 0x010fc80000000016 */
[----:B-----5:R-:W-:-:S07]  /*0cd0*/  FFMA R12, R29, R21, R22 ;  /* 0x000000151d0c7223 */ /* 0x020fce0000000016 */
.L_x_31:
[----:B------:R-:W-:Y:S05]  /*0ce0*/  @!P2 BRA `(.L_x_29) ;  /* 0x000000000048a947 */ /* 0x000fea0003800000 */
[----:B------:R-:W0:Y:S01]  /*0cf0*/  LDC.64 R14, c[0x0][0x388] ;  /* 0x0000e200ff0e7b82 */ /* 0x000e220000000a00 */
[----:B------:R-:W-:-:S04]  /*0d00*/  IMAD.IADD R19, R20, 0x1, R11 ;  /* 0x0000000114137824 */ /* 0x000fc800078e020b */
[----:B0-----:R-:W-:-:S05]  /*0d10*/  IMAD.WIDE R14, R19, 0x4, R14 ;  /* 0x00000004130e7825 */ /* 0x001fca00078e020e */
[----:B------:R-:W2:Y:S01]  /*0d20*/  LDG.E R19, desc[UR6][R14.64] ;  /* 0x000000060e137981 */ /* 0x000ea2000c1e1900 */
[----:B------:R-:W-:Y:S02]  /*0d30*/  IADD3 R11, PT, PT, R0, R11, RZ ;  /* 0x0000000b000b7210 */ /* 0x000fe40007ffe0ff */
[----:B------:R-:W-:Y:S02]  /*0d40*/  ISETP.NE.AND P2, PT, R8, 0x1, PT ;  /* 0x000000010800780c */ /* 0x000fe40003f45270 */
[C---:B------:R-:W-:Y:S02]  /*0d50*/  LEA R17, R11.reuse, R17, 0x2 ;  /* 0x000000110b117211 */ /* 0x040fe400078e10ff */
[----:B------:R-:W-:-:S04]  /*0d60*/  LEA R20, R11, R18, 0x2 ;  /* 0x000000120b147211 */ /* 0x000fc800078e10ff */
[----:B------:R-:W2:Y:S02]  /*0d70*/  LDS R17, [R17+0x4c] ;  /* 0x00004c0011117984 */ /* 0x000ea40000000800 */
[----:B--2---:R-:W-:-:S03]  /*0d80*/  FFMA R12, R17, R19, R12 ;  /* 0x00000013110c7223 */ /* 0x004fc6000000000c */
[----:B------:R-:W-:Y:S05]  /*0d90*/  @!P2 BRA `(.L_x_29) ;  /* 0x00000000001ca947 */ /* 0x000fea0003800000 */
[----:B------:R-:W-:Y:S01]  /*0da0*/  ISETP.NE.AND P2, PT, R8, 0x2, PT ;  /* 0x000000020800780c */ /* 0x000fe20003f45270 */
[----:B------:R-:W2:Y:S04]  /*0db0*/  LDG.E R17, desc[UR6][R14.64+0x4] ;  /* 0x000004060e117981 */ /* 0x000ea8000c1e1900 */
[----:B------:R-:W2:Y:S08]  /*0dc0*/  LDS R11, [R20+0x8] ;  /* 0x00000800140b7984 */ /* 0x000eb00000000800 */
[----:B------:R-:W3:Y:S04]  /*0dd0*/  @P2 LDG.E R18, desc[UR6][R14.64+0x8] ;  /* 0x000008060e122981 */ /* 0x000ee8000c1e1900 */
[----:B------:R-:W3:Y:S01]  /*0de0*/  @P2 LDS R19, [R20+0xc] ;  /* 0x00000c0014132984 */ /* 0x000ee20000000800 */
[----:B--2---:R-:W-:-:S04]  /*0df0*/  FFMA R12, R11, R17, R12 ;  /* 0x000000110b0c7223 */ /* 0x004fc8000000000c */
[----:B---3--:R-:W-:-:S07]  /*0e00*/  @P2 FFMA R12, R19, R18, R12 ;  /* 0x00000012130c2223 */ /* 0x008fce000000000c */
.L_x_29:
[----:B------:R-:W-:Y:S05]  /*0e10*/  @P1 BRA `(.L_x_32) ;  /* 0xfffffff400a81947 */ /* 0x000fea000383ffff */
.L_x_26:
[----:B------:R-:W0:Y:S02]  /*0e20*/  LDC.64 R4, c[0x0][0x390] ;  /* 0x0000e400ff047b82 */ /* 0x000e240000000a00 */
[----:B0-----:R-:W-:-:S05]  /*0e30*/  IMAD.WIDE R2, R2, 0x4, R4 ;  /* 0x0000000402027825 */ /* 0x001fca00078e0204 */
[----:B------:R-:W-:Y:S01]  /*0e40*/  STG.E desc[UR6][R2.64], R12 ;  /* 0x0000000c02007986 */ /* 0x000fe2000c101906 */
[----:B------:R-:W-:Y:S05]  /*0e50*/  EXIT ;  /* 0x000000000000794d */ /* 0x000fea0003800000 */
.L_x_33:
        /* <DEDUP_REMOVED lines=10> */
.L_x_56:


//--------------------- .text._Z31constantMemoryConvolutionKernelPfS_iii --------------------------
	.section	.text._Z31constantMemoryConvolutionKernelPfS_iii,"ax",@progbits
	.align	128
        .global         _Z31constantMemoryConvolutionKernelPfS_iii
        .type           _Z31constantMemoryConvolutionKernelPfS_iii,@function
        .size           _Z31constantMemoryConvolutionKernelPfS_iii,(.L_x_57 - _Z31constantMemoryConvolutionKernelPfS_iii)
        .other          _Z31constantMemoryConvolutionKernelPfS_iii,@"STO_CUDA_ENTRY STV_DEFAULT"
_Z31constantMemoryConvolutionKernelPfS_iii:
.text._Z31constantMemoryConvolutionKernelPfS_iii:
        /* <DEDUP_REMOVED lines=12> */
[----:B---3--:R-:W-:Y:S02]  /*00c0*/  IADD3 R3, PT, PT, R9, -0x1, RZ ;  /* 0xffffffff09037810 */ /* 0x008fe40007ffe0ff */
[----:B------:R-:W-:Y:S02]  /*00d0*/  ISETP.NE.OR P1, PT, R6, RZ, !P1 ;  /* 0x000000ff0600720c */ /* 0x000fe40004f25670 */
[----:B------:R-:W-:Y:S01]  /*00e0*/  ISETP.GE.AND P0, PT, R2, R3, PT ;  /* 0x000000030200720c */ /* 0x000fe20003f06270 */
[----:B------:R-:W-:Y:S01]  /*00f0*/  VIADD R3, R11, 0xffffffff ;  /* 0xffffffff0b037836 */ /* 0x000fe20000000000 */
[----:B------:R-:W-:Y:S02]  /*0100*/  IADD3 R10, PT, PT, R8, -0x1, RZ ;  /* 0xffffffff080a7810 */ /* 0x000fe40007ffe0ff */
[----:B------:R-:W-:-:S02]  /*0110*/  ISETP.GE.AND P4, PT, R2, R9, PT ;  /* 0x000000090200720c */ /* 0x000fc40003f86270 */
[----:B------:R-:W-:Y:S01]  /*0120*/  ISETP.NE.OR P0, PT, R6, R3, P0 ;  /* 0x000000030600720c */ /* 0x000fe20000705670 */
[C---:B-1----:R-:W-:Y:S02]  /*0130*/  IMAD R3, R7.reuse, UR4, R0 ;  /* 0x0000000407037c24 */ /* 0x042fe4000f8e0200 */
[----:B------:R-:W-:Y:S02]  /*0140*/  VIADD R7, R7, 0xffffffff ;  /* 0xffffffff07077836 */ /* 0x000fe40000000000 */
[----:B------:R-:W-:Y:S02]  /*0150*/  @!P1 IADD3 R9, PT, PT, R2, -0x1, RZ ;  /* 0xffffffff02099810 */ /* 0x000fe40007ffe0ff */
[C---:B------:R-:W-:Y:S02]  /*0160*/  ISETP.GE.AND P3, PT, R3.reuse, 0x1, PT ;  /* 0x000000010300780c */ /* 0x040fe40003f66270 */
[----:B------:R-:W-:Y:S01]  /*0170*/  ISETP.GE.AND P2, PT, R3, R10, PT ;  /* 0x0000000a0300720c */ /* 0x000fe20003f46270 */
[-C--:B------:R-:W-:Y:S01]  /*0180*/  @!P1 IMAD R11, R9, R8.reuse, R3 ;  /* 0x00000008090b9224 */ /* 0x080fe200078e0203 */
[----:B------:R-:W-:-:S02]  /*0190*/  ISETP.GE.OR P4, PT, R3, R8, P4 ;  /* 0x000000080300720c */ /* 0x000fc40002786670 */
[-C--:B------:R-:W-:Y:S01]  /*01a0*/  @!P0 IMAD R10, R2, R8.reuse, R8 ;  /* 0x00000008020a8224 */ /* 0x080fe200078e0208 */
[----:B------:R-:W-:Y:S01]  /*01b0*/  ISETP.NE.OR P3, PT, R0, RZ, !P3 ;  /* 0x000000ff0000720c */ /* 0x000fe20005f65670 */
[----:B------:R-:W-:Y:S01]  /*01c0*/  IMAD R2, R2, R8, R3 ;  /* 0x0000000802027224 */ /* 0x000fe200078e0203 */
[----:B------:R-:W-:Y:S01]  /*01d0*/  ISETP.NE.OR P2, PT, R0, R7, P2 ;  /* 0x000000070000720c */ /* 0x000fe20001745670 */
[----:B------:R-:W-:Y:S02]  /*01e0*/  @!P0 IMAD.IADD R13, R3, 0x1, R10 ;  /* 0x00000001030d8824 */ /* 0x000fe400078e020a */
[----:B------:R-:W-:Y:S02]  /*01f0*/  HFMA2 R3, -RZ, RZ, 0, 0 ;  /* 0x00000000ff037431 */ /* 0x000fe400000001ff */
[----:B0-----:R-:W-:-:S04]  /*0200*/  IMAD.WIDE R8, R2, 0x4, R4 ;  /* 0x0000000402087825 */ /* 0x001fc800078e0204 */
[----:B------:R-:W-:-:S04]  /*0210*/  @!P1 IMAD.WIDE R10, R11, 0x4, R4 ;  /* 0x000000040b0a9825 */ /* 0x000fc800078e0204 */
[----:B------:R-:W-:Y:S01]  /*0220*/  @!P0 IMAD.WIDE R12, R13, 0x4, R4 ;  /* 0x000000040d0c8825 */ /* 0x000fe200078e0204 */
[----:B--2---:R-:W2:Y:S04]  /*0230*/  @!P4 LDG.E R3, desc[UR6][R8.64] ;  /* 0x000000060803c981 */ /* 0x004ea8000c1e1900 */
[----:B------:R-:W3:Y:S04]  /*0240*/  @!P3 LDG.E R4, desc[UR6][R8.64+-0x4] ;  /* 0xfffffc060804b981 */ /* 0x000ee8000c1e1900 */
[----:B------:R-:W4:Y:S04]  /*0250*/  @!P2 LDG.E R14, desc[UR6][R8.64+0x4] ;  /* 0x00000406080ea981 */ /* 0x000f28000c1e1900 */
[----:B------:R-:W5:Y:S04]  /*0260*/  @!P1 LDG.E R10, desc[UR6][R10.64] ;  /* 0x000000060a0a9981 */ /* 0x000f68000c1e1900 */
[----:B------:R-:W5:Y:S01]  /*0270*/  @!P0 LDG.E R12, desc[UR6][R12.64] ;  /* 0x000000060c0c8981 */ /* 0x000f62000c1e1900 */
[----:B------:R-:W0:Y:S01]  /*0280*/  S2UR UR5, SR_CgaCtaId ;  /* 0x00000000000579c3 */ /* 0x000e220000008800 */
[----:B------:R-:W-:Y:S01]  /*0290*/  UMOV UR4, 0x400 ;  /* 0x0000040000047882 */ /* 0x000fe20000000000 */
[----:B------:R-:W-:Y:S01]  /*02a0*/  SHF.L.U32 R7, R0, 0x2, RZ ;  /* 0x0000000200077819 */ /* 0x000fe200000006ff */
[----:B0-----:R-:W-:-:S06]  /*02b0*/  ULEA UR4, UR5, UR4, 0x18 ;  /* 0x0000000405047291 */ /* 0x001fcc000f8ec0ff */
[----:B------:R-:W-:-:S04]  /*02c0*/  IMAD.U32 R16, RZ, RZ, UR4 ;  /* 0x00000004ff107e24 */ /* 0x000fc8000f8e00ff */
[----:B------:R-:W-:-:S04]  /*02d0*/  IMAD R5, R6, 0x48, R16 ;  /* 0x0000004806057824 */ /* 0x000fc800078e0210 */
[----:B------:R-:W-:-:S05]  /*02e0*/  IMAD.IADD R15, R5, 0x1, R7 ;  /* 0x00000001050f7824 */ /* 0x000fca00078e0207 */
        /* <DEDUP_REMOVED lines=13> */
[----:B------:R-:W-:Y:S02]  /*03c0*/  IMAD R7, R6, 0x48, R7 ;  /* 0x0000004806077824 */ /* 0x000fe400078e0207 */
[----:B------:R-:W-:Y:S01]  /*03d0*/  IMAD.MOV.U32 R12, RZ, RZ, RZ ;  /* 0x000000ffff0c7224 */ /* 0x000fe200078e00ff */
[----:B------:R-:W-:Y:S01]  /*03e0*/  IABS R3, R4 ;  /* 0x0000000400037213 */ /* 0x000fe20000000000 */
[C---:B------:R-:W-:Y:S01]  /*03f0*/  IMAD R7, R4.reuse, -0x4, R7 ;  /* 0xfffffffc04077824 */ /* 0x040fe200078e0207 */
[----:B------:R-:W-:-:S03]  /*0400*/  IADD3 R11, PT, PT, -R4, RZ, RZ ;  /* 0x000000ff040b7210 */ /* 0x000fc60007ffe1ff */
[----:B------:R-:W-:Y:S01]  /*0410*/  IMAD.IADD R3, R4, 0x1, R3 ;  /* 0x0000000104037824 */ /* 0x000fe200078e0203 */
[----:B------:R-:W-:Y:S02]  /*0420*/  IADD3 R10, PT, PT, R7, 0x68, R16 ;  /* 0x00000068070a7810 */ /* 0x000fe40007ffe010 */
[----:B------:R-:W-:Y:S02]  /*0430*/  MOV R9, R11 ;  /* 0x0000000b00097202 */ /* 0x000fe40000000f00 */
[----:B------:R-:W-:-:S04]  /*0440*/  IADD3 R8, PT, PT, R3, 0x1, RZ ;  /* 0x0000000103087810 */ /* 0x000fc80007ffe0ff */
[----:B------:R-:W-:-:S05]  /*0450*/  LOP3.LUT R25, R8, 0x7, RZ, 0xc0, !PT ;  /* 0x0000000708197812 */ /* 0x000fca00078ec0ff */
[----:B------:R-:W-:-:S05]  /*0460*/  VIADD R6, R25, 0xffffffff ;  /* 0xffffffff19067836 */ /* 0x000fca0000000000 */
[----:B------:R-:W-:Y:S02]  /*0470*/  ISETP.GE.U32.AND P1, PT, R6, 0x3, PT ;  /* 0x000000030600780c */ /* 0x000fe40003f26070 */
[C---:B------:R-:W-:Y:S02]  /*0480*/  LOP3.LUT R6, R8.reuse, 0xfffffff8, RZ, 0xc0, !PT ;  /* 0xfffffff808067812 */ /* 0x040fe400078ec0ff */
[----:B------:R-:W-:-:S03]  /*0490*/  LOP3.LUT R8, R8, 0x3, RZ, 0xc0, !PT ;  /* 0x0000000308087812 */ /* 0x000fc600078ec0ff */
[----:B------:R-:W-:-:S07]  /*04a0*/  IMAD.MOV R6, RZ, RZ, -R6 ;  /* 0x000000ffff067224 */ /* 0x000fce00078e0a06 */
.L_x_40:
[----:B------:R-:W0:Y:S01]  /*04b0*/  LDCU UR4, c[0x0][0x398] ;  /* 0x00007300ff0477ac */ /* 0x000e220008000800 */
[----:B------:R-:W-:Y:S01]  /*04c0*/  ISETP.GE.U32.AND P2, PT, R3, 0x7, PT ;  /* 0x000000070300780c */ /* 0x000fe20003f46070 */
[----:B------:R-:W-:Y:S01]  /*04d0*/  IMAD.IADD R15, R9, 0x1, R4 ;  /* 0x00000001090f7824 */ /* 0x000fe200078e0204 */
[----:B------:R-:W-:Y:S02]  /*04e0*/  IABS R14, R4 ;  /* 0x00000004000e7213 */ /* 0x000fe40000000000 */
[----:B------:R-:W-:Y:S02]  /*04f0*/  MOV R13, R9 ;  /* 0x00000009000d7202 */ /* 0x000fe40000000f00 */
[----:B------:R-:W-:Y:S02]  /*0500*/  ISETP.NE.AND P3, PT, R25, RZ, PT ;  /* 0x000000ff1900720c */ /* 0x000fe40003f65270 */
[----:B------:R-:W-:Y:S02]  /*0510*/  ISETP.NE.AND P0, PT, R13, R14, PT ;  /* 0x0000000e0d00720c */ /* 0x000fe40003f05270 */
[----:B------:R-:W-:Y:S01]  /*0520*/  MOV R7, R11 ;  /* 0x0000000b00077202 */ /* 0x000fe20000000f00 */
[----:B0-----:R-:W-:-:S02]  /*0530*/  IMAD R15, R15, UR4, RZ ;  /* 0x000000040f0f7c24 */ /* 0x001fc4000f8e02ff */
[----:B------:R-:W-:Y:S08]  /*0540*/  @!P2 BRA `(.L_x_35) ;  /* 0x00000000008ca947 */ /* 0x000ff00003800000 */
[----:B------:R-:W-:Y:S01]  /*0550*/  IMAD.MOV.U32 R14, RZ, RZ, R15 ;  /* 0x000000ffff0e7224 */ /* 0x000fe200078e000f */
[----:B------:R-:W-:Y:S01]  /*0560*/  MOV R17, R6 ;  /* 0x0000000600117202 */ /* 0x000fe20000000f00 */
[----:B------:R-:W-:Y:S02]  /*0570*/  IMAD R16, R13, 0x48, R10 ;  /* 0x000000480d107824 */ /* 0x000fe400078e020a */
[----:B------:R-:W-:-:S07]  /*0580*/  IMAD.MOV.U32 R7, RZ, RZ, R11 ;  /* 0x000000ffff077224 */ /* 0x000fce00078e000b */
.L_x_36:
[----:B------:R-:W0:Y:S01]  /*0590*/  LDS R23, [R16+-0x1c] ;  /* 0xffffe40010177984 */ /* 0x000e220000000800 */
[C---:B------:R-:W-:Y:S01]  /*05a0*/  SHF.L.U32 R18, R14.reuse, 0x2, RZ ;  /* 0x000000020e127819 */ /* 0x040fe200000006ff */
[----:B------:R-:W-:Y:S01]  /*05b0*/  VIADD R17, R17, 0x8 ;  /* 0x0000000811117836 */ /* 0x000fe20000000000 */
[----:B------:R-:W-:Y:S01]  /*05c0*/  IADD3 R7, PT, PT, R7, 0x8, RZ ;  /* 0x0000000807077810 */ /* 0x000fe20007ffe0ff */
[----:B------:R-:W1:Y:S01]  /*05d0*/  LDS R24, [R16+-0x18] ;  /* 0xffffe80010187984 */ /* 0x000e620000000800 */
[----:B------:R-:W0:Y:S01]  /*05e0*/  LDC R22, c[0x3][R18] ;  /* 0x00c0000012167b82 */ /* 0x000e220000000800 */
[----:B------:R-:W-:Y:S01]  /*05f0*/  VIADD R14, R14, 0x8 ;  /* 0x000000080e0e7836 */ /* 0x000fe20000000000 */
[----:B------:R-:W-:Y:S01]  /*0600*/  ISETP.NE.AND P2, PT, R17, RZ, PT ;  /* 0x000000ff1100720c */ /* 0x000fe20003f45270 */
[----:B------:R-:W2:Y:S04]  /*0610*/  LDS R20, [R16+-0x14] ;  /* 0xffffec0010147984 */ /* 0x000ea80000000800 */
[----:B------:R-:W3:Y:S01]  /*0620*/  LDS R19, [R16+-0x10] ;  /* 0xfffff00010137984 */ /* 0x000ee20000000800 */
[----:B------:R-:W1:Y:S08]  /*0630*/  LDC R26, c[0x3][R18+0x4] ;  /* 0x00c00100121a7b82 */ /* 0x000e700000000800 */
[----:B------:R-:W2:Y:S01]  /*0640*/  LDC R21, c[0x3][R18+0x8] ;  /* 0x00c0020012157b82 */ /* 0x000ea20000000800 */
[----:B0-----:R-:W-:-:S07]  /*0650*/  FFMA R23, R23, R22, R12 ;  /* 0x0000001617177223 */ /* 0x001fce000000000c */
[----:B------:R-:W3:Y:S01]  /*0660*/  LDC R12, c[0x3][R18+0xc] ;  /* 0x00c00300120c7b82 */ /* 0x000ee20000000800 */
[----:B------:R-:W0:Y:S01]  /*0670*/  LDS R22, [R16+-0xc] ;  /* 0xfffff40010167984 */ /* 0x000e220000000800 */
[----:B-1----:R-:W-:-:S03]  /*0680*/  FFMA R27, R24, R26, R23 ;  /* 0x0000001a181b7223 */ /* 0x002fc60000000017 */
[----:B------:R-:W1:Y:S01]  /*0690*/  LDS R24, [R16+-0x8] ;  /* 0xfffff80010187984 */ /* 0x000e620000000800 */
[----:B--2---:R-:W-:Y:S02]  /*06a0*/  FFMA R26, R20, R21, R27 ;  /* 0x00000015141a7223 */ /* 0x004fe4000000001b */
[----:B------:R-:W0:Y:S01]  /*06b0*/  LDC R21, c[0x3][R18+0x10] ;  /* 0x00c0040012157b82 */ /* 0x000e220000000800 */
[----:B------:R-:W2:Y:S04]  /*06c0*/  LDS R23, [R16+-0x4] ;  /* 0xfffffc0010177984 */ /* 0x000ea80000000800 */
[----:B------:R4:W5:Y:S03]  /*06d0*/  LDS R20, [R16] ;  /* 0x0000000010147984 */ /* 0x0009660000000800 */
[----:B------:R-:W5:Y:S01]  /*06e0*/  LDC R27, c[0x3][R18+0x1c] ;  /* 0x00c00700121b7b82 */ /* 0x000f620000000800 */
[----:B----4-:R-:W-:Y:S01]  /*06f0*/  IADD3 R16, PT, PT, R16, 0x20, RZ ;  /* 0x0000002010107810 */ /* 0x010fe20007ffe0ff */
[----:B---3--:R-:W-:-:S06]  /*0700*/  FFMA R19, R19, R12, R26 ;  /* 0x0000000c13137223 */ /* 0x008fcc000000001a */
[----:B------:R-:W1:Y:S08]  /*0710*/  LDC R12, c[0x3][R18+0x14] ;  /* 0x00c00500120c7b82 */ /* 0x000e700000000800 */
[----:B------:R-:W2:Y:S01]  /*0720*/  LDC R26, c[0x3][R18+0x18] ;  /* 0x00c00600121a7b82 */ /* 0x000ea20000000800 */
[----:B0-----:R-:W-:-:S04]  /*0730*/  FFMA R19, R22, R21, R19 ;  /* 0x0000001516137223 */ /* 0x001fc80000000013 */
[----:B-1----:R-:W-:-:S04]  /*0740*/  FFMA R12, R24, R12, R19 ;  /* 0x0000000c180c7223 */ /* 0x002fc80000000013 */
[----:B--2---:R-:W-:-:S04]  /*0750*/  FFMA R23, R23, R26, R12 ;  /* 0x0000001a17177223 */ /* 0x004fc8000000000c */
[----:B-----5:R-:W-:Y:S01]  /*0760*/  FFMA R12, R20, R27, R23 ;  /* 0x0000001b140c7223 */ /* 0x020fe20000000017 */
[----:B------:R-:W-:Y:S06]  /*0770*/  @P2 BRA `(.L_x_36) ;  /* 0xfffffffc00842947 */ /* 0x000fec000383ffff */
.L_x_35:
[----:B------:R-:W-:Y:S01]  /*0780*/  VIADD R9, R9, 0x1 ;  /* 0x0000000109097836 */ /* 0x000fe20000000000 */
[----:B------:R-:W-:Y:S01]  /*0790*/  IADD3 R14, PT, PT, R15, R4, RZ ;  /* 0x000000040f0e7210 */ /* 0x000fe20007ffe0ff */
[----:B------:R-:W-:Y:S06]  /*07a0*/  @!P3 BRA `(.L_x_37) ;  /* 0x0000000000acb947 */ /* 0x000fec0003800000 */
[----:B------:R-:W-:Y:S01]  /*07b0*/  ISETP.NE.AND P2, PT, R8, RZ, PT ;  /* 0x000000ff0800720c */ /* 0x000fe20003f45270 */
[----:B------:R-:W-:Y:S01]  /*07c0*/  IMAD R13, R13, 0x48, R5 ;  /* 0x000000480d0d7824 */ /* 0x000fe200078e0205 */
[----:B------:R-:W-:Y:S11]  /*07d0*/  @!P1 BRA `(.L_x_38) ;  /* 0x0000000000449947 */ /* 0x000ff60003800000 */
[----:B------:R-:W-:-:S05]  /*07e0*/  IMAD.IADD R16, R7, 0x1, R0 ;  /* 0x0000000107107824 */ /* 0x000fca00078e0200 */
[----:B------:R-:W-:Y:S01]  /*07f0*/  LEA R24, R16, R13, 0x2 ;  /* 0x0000000d10187211 */ /* 0x000fe200078e10ff */
[----:B------:R-:W-:Y:S02]  /*0800*/  IMAD.IADD R16, R14, 0x1, R7 ;  /* 0x000000010e107824 */ /* 0x000fe400078e0207 */
[----:B------:R-:W-:Y:S02]  /*0810*/  VIADD R7, R7, 0x4 ;  /* 0x0000000407077836 */ /* 0x000fe40000000000 */
[----:B------:R-:W0:Y:S01]  /*0820*/  LDS R15, [R24+0x4c] ;  /* 0x00004c00180f7984 */ /* 0x000e220000000800 */
[----:B------:R-:W-:-:S03]  /*0830*/  SHF.L.U32 R16, R16, 0x2, RZ ;  /* 0x0000000210107819 */ /* 0x000fc600000006ff */
[----:B------:R-:W1:Y:S01]  /*0840*/  LDS R18, [R24+0x50] ;  /* 0x0000500018127984 */ /* 0x000e620000000800 */
[----:B------:R-:W0:Y:S03]  /*0850*/  LDC R17, c[0x3][R16] ;  /* 0x00c0000010117b82 */ /* 0x000e260000000800 */
[----:B------:R-:W2:Y:S04]  /*0860*/  LDS R20, [R24+0x54] ;  /* 0x0000540018147984 */ /* 0x000ea80000000800 */
[----:B------:R-:W3:Y:S01]  /*0870*/  LDS R22, [R24+0x58] ;  /* 0x0000580018167984 */ /* 0x000ee20000000800 */
[----:B------:R-:W1:Y:S08]  /*0880*/  LDC R19, c[0x3][R16+0x4] ;  /* 0x00c0010010137b82 */ /* 0x000e700000000800 */
[----:B------:R-:W2:Y:S08]  /*0890*/  LDC R21, c[0x3][R16+0x8] ;  /* 0x00c0020010157b82 */ /* 0x000eb00000000800 */
[----:B------:R-:W3:Y:S01]  /*08a0*/  LDC R23, c[0x3][R16+0xc] ;  /* 0x00c0030010177b82 */ /* 0x000ee20000000800 */
[----:B0-----:R-:W-:-:S04]  /*08b0*/  FFMA R15, R15, R17, R12 ;  /* 0x000000110f0f7223 */ /* 0x001fc8000000000c */
[----:B-1----:R-:W-:-:S04]  /*08c0*/  FFMA R15, R18, R19, R15 ;  /* 0x00000013120f7223 */ /* 0x002fc8000000000f */
[----:B--2---:R-:W-:-:S04]  /*08d0*/  FFMA R15, R20, R21, R15 ;  /* 0x00000015140f7223 */ /* 0x004fc8000000000f */
[----:B---3--:R-:W-:-:S07]  /*08e0*/  FFMA R12, R22, R23, R15 ;  /* 0x00000017160c7223 */ /* 0x008fce000000000f */
.L_x_38:
[----:B------:R-:W-:Y:S05]  /*08f0*/  @!P2 BRA `(.L_x_37) ;  /* 0x000000000058a947 */ /* 0x000fea0003800000 */
[----:B------:R-:W-:Y:S02]  /*0900*/  ISETP.NE.AND P3, PT, R8, 0x1, PT ;  /* 0x000000010800780c */ /* 0x000fe40003f65270 */
[----:B------:R-:W-:-:S11]  /*0910*/  LOP3.LUT P2, RZ, R3, 0x1, RZ, 0xc0, !PT ;  /* 0x0000000103ff7812 */ /* 0x000fd6000784c0ff */
[----:B------:R-:W-:Y:S05]  /*0920*/  @!P3 BRA `(.L_x_39) ;  /* 0x00000000002cb947 */ /* 0x000fea0003800000 */
[C---:B------:R-:W-:Y:S02]  /*0930*/  IADD3 R16, PT, PT, R7.reuse, R0, RZ ;  /* 0x0000000007107210 */ /* 0x040fe40007ffe0ff */
[----:B------:R-:W-:Y:S02]  /*0940*/  IADD3 R17, PT, PT, R14, R7, RZ ;  /* 0x000000070e117210 */ /* 0x000fe40007ffe0ff */
[----:B------:R-:W-:Y:S01]  /*0950*/  IADD3 R7, PT, PT, R7, 0x2, RZ ;  /* 0x0000000207077810 */ /* 0x000fe20007ffe0ff */
[----:B------:R-:W-:Y:S02]  /*0960*/  IMAD R16, R16, 0x4, R13 ;  /* 0x0000000410107824 */ /* 0x000fe400078e020d */
[----:B------:R-:W-:-:S03]  /*0970*/  IMAD.SHL.U32 R17, R17, 0x4, RZ ;  /* 0x0000000411117824 */ /* 0x000fc600078e00ff */
[----:B------:R-:W0:Y:S01]  /*0980*/  LDS R15, [R16+0x4c] ;  /* 0x00004c00100f7984 */ /* 0x000e220000000800 */
[----:B------:R-:W0:Y:S03]  /*0990*/  LDC R18, c[0x3][R17] ;  /* 0x00c0000011127b82 */ /* 0x000e260000000800 */
[----:B------:R-:W1:Y:S05]  /*09a0*/  LDS R19, [R16+0x50] ;  /* 0x0000500010137984 */ /* 0x000e6a0000000800 */
[----:B------:R-:W1:Y:S01]  /*09b0*/  LDC R20, c[0x3][R17+0x4] ;  /* 0x00c0010011147b82 */ /* 0x000e620000000800 */
[----:B0-----:R-:W-:-:S04]  /*09c0*/  FFMA R12, R15, R18, R12 ;  /* 0x000000120f0c7223 */ /* 0x001fc8000000000c */
[----:B-1----:R-:W-:-:S07]  /*09d0*/  FFMA R12, R19, R20, R12 ;  /* 0x00000014130c7223 */ /* 0x002fce000000000c */
.L_x_39:
[----:B------:R-:W-:Y:S05]  /*09e0*/  @P2 BRA `(.L_x_37) ;  /* 0x00000000001c2947 */ /* 0x000fea0003800000 */
[-C--:B------:R-:W-:Y:S02]  /*09f0*/  IADD3 R16, PT, PT, R0, R7.reuse, RZ ;  /* 0x0000000700107210 */ /* 0x080fe40007ffe0ff */
[----:B------:R-:W-:-:S03]  /*0a00*/  IADD3 R14, PT, PT, R14, R7, RZ ;  /* 0x000000070e0e7210 */ /* 0x000fc60007ffe0ff */
[----:B------:R-:W-:Y:S01]  /*0a10*/  IMAD R13, R16, 0x4, R13 ;  /* 0x00000004100d7824 */ /* 0x000fe200078e020d */
[----:B------:R-:W-:-:S05]  /*0a20*/  SHF.L.U32 R14, R14, 0x2, RZ ;  /* 0x000000020e0e7819 */ /* 0x000fca00000006ff */
[----:B------:R-:W0:Y:S01]  /*0a30*/  LDS R13, [R13+0x4c] ;  /* 0x00004c000d0d7984 */ /* 0x000e220000000800 */
[----:B------:R-:W0:Y:S02]  /*0a40*/  LDC R14, c[0x3][R14] ;  /* 0x00c000000e0e7b82 */ /* 0x000e240000000800 */
[----:B0-----:R-:W-:-:S07]  /*0a50*/  FFMA R12, R13, R14, R12 ;  /* 0x0000000e0d0c7223 */ /* 0x001fce000000000c */
.L_x_37:
[----:B------:R-:W-:Y:S05]  /*0a60*/  @P0 BRA `(.L_x_40) ;  /* 0xfffffff800900947 */ /* 0x000fea000383ffff */
.L_x_34:
[----:B------:R-:W0:Y:S02]  /*0a70*/  LDC.64 R4, c[0x0][0x388] ;  /* 0x0000e200ff047b82 */ /* 0x000e240000000a00 */
[----:B0-----:R-:W-:-:S05]  /*0a80*/  IMAD.WIDE R2, R2, 0x4, R4 ;  /* 0x0000000402027825 */ /* 0x001fca00078e0204 */
[----:B------:R-:W-:Y:S01]  /*0a90*/  STG.E desc[UR6][R2.64], R12 ;  /* 0x0000000c02007986 */ /* 0x000fe2000c101906 */
[----:B------:R-:W-:Y:S05]  /*0aa0*/  EXIT ;  /* 0x000000000000794d */ /* 0x000fea0003800000 */
.L_x_41:
        /* <DEDUP_REMOVED lines=13> */
.L_x_57:


//--------------------- .text._Z22basicConvolutionKernelPfS_S_iii --------------------------
	.section	.text._Z22basicConvolutionKernelPfS_S_iii,"ax",@progbits
	.align	128
        .global         _Z22basicConvolutionKernelPfS_S_iii
        .type           _Z22basicConvolutionKernelPfS_S_iii,@function
        .size           _Z22basicConvolutionKernelPfS_S_iii,(.L_x_58 - _Z22basicConvolutionKernelPfS_S_iii)
        .other          _Z22basicConvolutionKernelPfS_S_iii,@"STO_CUDA_ENTRY STV_DEFAULT"
_Z22basicConvolutionKernelPfS_S_iii:
.text._Z22basicConvolutionKernelPfS_S_iii:
        /* <DEDUP_REMOVED lines=27> */
.L_x_49:
        /* <DEDUP_REMOVED lines=19> */
.L_x_44:
[----:B------:R-:W0:Y:S01]  /*02e0*/  LDC.64 R4, c[0x0][0x380] ;  /* 0x0000e000ff047b82 */ /* 0x000e220000000a00 */
[C---:B-1----:R-:W-:Y:S02]  /*02f0*/  ISETP.GE.OR P0, PT, R19.reuse, UR8, P5 ;  /* 0x0000000813007c0c */ /* 0x042fe4000af06670 */
[----:B------:R-:W-:-:S04]  /*0300*/  LOP3.LUT R21, R19, R12, RZ, 0xfc, !PT ;  /* 0x0000000c13157212 */ /* 0x000fc800078efcff */
[----:B------:R-:W-:Y:S01]  /*0310*/  ISETP.LT.OR P0, PT, R21, RZ, P0 ;  /* 0x000000ff1500720c */ /* 0x000fe20000701670 */
[----:B------:R-:W1:Y:S01]  /*0320*/  LDC.64 R2, c[0x0][0x388] ;  /* 0x0000e200ff027b82 */ /* 0x000e620000000a00 */
[----:B0-----:R-:W-:-:S11]  /*0330*/  IMAD.WIDE R4, R15, 0x4, R4 ;  /* 0x000000040f047825 */ /* 0x001fd600078e0204 */
[----:B------:R-:W2:Y:S01]  /*0340*/  @!P0 LDG.E R27, desc[UR4][R4.64] ;  /* 0x00000004041b8981 */ /* 0x000ea2000c1e1900 */
[----:B-1----:R-:W-:-:S05]  /*0350*/  IMAD.WIDE R2, R17, 0x4, R2 ;  /* 0x0000000411027825 */ /* 0x002fca00078e0202 */
[----:B------:R-:W2:Y:S01]  /*0360*/  @!P0 LDG.E R25, desc[UR4][R2.64] ;  /* 0x0000000402198981 */ /* 0x000ea2000c1e1900 */
[----:B------:R-:W-:-:S04]  /*0370*/  IADD3 R21, PT, PT, R19, 0x1, RZ ;  /* 0x0000000113157810 */ /* 0x000fc80007ffe0ff */
[C---:B------:R-:W-:Y:S02]  /*0380*/  ISETP.GE.OR P2, PT, R21.reuse, UR8, P5 ;  /* 0x0000000815007c0c */ /* 0x040fe4000af46670 */
[----:B------:R-:W-:-:S04]  /*0390*/  LOP3.LUT R21, R21, R12, RZ, 0xfc, !PT ;  /* 0x0000000c15157212 */ /* 0x000fc800078efcff */
[----:B------:R-:W-:-:S13]  /*03a0*/  ISETP.LT.OR P2, PT, R21, RZ, P2 ;  /* 0x000000ff1500720c */ /* 0x000fda0001741670 */
[----:B------:R-:W3:Y:S04]  /*03b0*/  @!P2 LDG.E R29, desc[UR4][R4.64+0x4] ;  /* 0x00000404041da981 */ /* 0x000ee8000c1e1900 */
[----:B------:R-:W3:Y:S01]  /*03c0*/  @!P2 LDG.E R22, desc[UR4][R2.64+0x4] ;  /* 0x000004040216a981 */ /* 0x000ee2000c1e1900 */
[----:B------:R-:W-:-:S05]  /*03d0*/  VIADD R21, R19, 0x2 ;  /* 0x0000000213157836 */ /* 0x000fca0000000000 */
[C---:B------:R-:W-:Y:S02]  /*03e0*/  ISETP.GE.OR P3, PT, R21.reuse, UR8, P5 ;  /* 0x0000000815007c0c */ /* 0x040fe4000af66670 */
[----:B------:R-:W-:-:S04]  /*03f0*/  LOP3.LUT R21, R21, R12, RZ, 0xfc, !PT ;  /* 0x0000000c15157212 */ /* 0x000fc800078efcff */
[----:B------:R-:W-:-:S13]  /*0400*/  ISETP.LT.OR P3, PT, R21, RZ, P3 ;  /* 0x000000ff1500720c */ /* 0x000fda0001f61670 */
[----:B------:R-:W4:Y:S04]  /*0410*/  @!P3 LDG.E R23, desc[UR4][R4.64+0x8] ;  /* 0x000008040417b981 */ /* 0x000f28000c1e1900 */
[----:B------:R-:W4:Y:S01]  /*0420*/  @!P3 LDG.E R21, desc[UR4][R2.64+0x8] ;  /* 0x000008040215b981 */ /* 0x000f22000c1e1900 */
        /* <DEDUP_REMOVED lines=9> */
[----:B------:R-:W2:Y:S04]  /*04c0*/  @!P0 LDG.E R27, desc[UR4][R4.64+0xc] ;  /* 0x00000c04041b8981 */ /* 0x000ea8000c1e1900 */
[----:B------:R-:W2:Y:S01]  /*04d0*/  @!P0 LDG.E R24, desc[UR4][R2.64+0xc] ;  /* 0x00000c0402188981 */ /* 0x000ea2000c1e1900 */
[----:B---3--:R-:W-:-:S07]  /*04e0*/  @!P2 FFMA R6, R29, R22, R6 ;  /* 0x000000161d06a223 */ /* 0x008fce0000000006 */
[----:B------:R-:W3:Y:S04]  /*04f0*/  @!P1 LDG.E R25, desc[UR4][R4.64+0x10] ;  /* 0x0000100404199981 */ /* 0x000ee8000c1e1900 */
[----:B------:R-:W3:Y:S01]  /*0500*/  @!P1 LDG.E R22, desc[UR4][R2.64+0x10] ;  /* 0x0000100402169981 */ /* 0x000ee2000c1e1900 */
        /* <DEDUP_REMOVED lines=10> */
[----:B------:R-:W4:Y:S04]  /*05b0*/  @!P2 LDG.E R23, desc[UR4][R2.64+0x14] ;  /* 0x000014040217a981 */ /* 0x000f28000c1e1900 */
[C---:B------:R-:W-:Y:S02]  /*05c0*/  ISETP.GE.OR P6, PT, R21.reuse, UR8, P5 ;  /* 0x0000000815007c0c */ /* 0x040fe4000afc6670 */
[----:B------:R-:W-:-:S04]  /*05d0*/  LOP3.LUT R21, R21, R12, RZ, 0xfc, !PT ;  /* 0x0000000c15157212 */ /* 0x000fc800078efcff */
[----:B------:R-:W-:Y:S02]  /*05e0*/  ISETP.LT.OR P6, PT, R21, RZ, P6 ;  /* 0x000000ff1500720c */ /* 0x000fe400037c1670 */
[----:B------:R-:W4:Y:S01]  /*05f0*/  @!P2 LDG.E R21, desc[UR4][R4.64+0x14] ;  /* 0x000014040415a981 */ /* 0x000f22000c1e1900 */
[----:B--2---:R-:W-:-:S10]  /*0600*/  @!P0 FFMA R6, R27, R24, R6 ;  /* 0x000000181b068223 */ /* 0x004fd40000000006 */
[----:B------:R-:W2:Y:S04]  /*0610*/  @!P6 LDG.E R27, desc[UR4][R4.64+0x1c] ;  /* 0x00001c04041be981 */ /* 0x000ea8000c1e1900 */
[----:B------:R-:W2:Y:S01]  /*0620*/  @!P6 LDG.E R24, desc[UR4][R2.64+0x1c] ;  /* 0x00001c040218e981 */ /* 0x000ea2000c1e1900 */
[----:B---3--:R-:W-:-:S03]  /*0630*/  @!P1 FFMA R6, R25, R22, R6 ;  /* 0x0000001619069223 */ /* 0x008fc60000000006 */
[----:B------:R-:W3:Y:S04]  /*0640*/  @!P3 LDG.E R25, desc[UR4][R4.64+0x18] ;  /* 0x000018040419b981 */ /* 0x000ee8000c1e1900 */
[----:B------:R-:W3:Y:S01]  /*0650*/  @!P3 LDG.E R22, desc[UR4][R2.64+0x18] ;  /* 0x000018040216b981 */ /* 0x000ee2000c1e1900 */
        /* <DEDUP_REMOVED lines=11> */
.L_x_43:
        /* <DEDUP_REMOVED lines=29> */
[----:B------:R-:W2:Y:S03]  /*08e0*/  @!P1 LDG.E R15, desc[UR4][R4.64] ;  /* 0x00000004040f9981 */ /* 0x000ea6000c1e1900 */
[----:B------:R-:W-:Y:S01]  /*08f0*/  ISETP.LT.OR P0, PT, R19, RZ, P0 ;  /* 0x000000ff1300720c */ /* 0x000fe20000701670 */
[----:B------:R-:W2:Y:S04]  /*0900*/  @!P1 LDG.E R16, desc[UR4][R2.64] ;  /* 0x0000000402109981 */ /* 0x000ea8000c1e1900 */
[----:B------:R-:W3:Y:S04]  /*0910*/  @!P2 LDG.E R17, desc[UR4][R4.64+0x4] ;  /* 0x000004040411a981 */ /* 0x000ee8000c1e1900 */
[----:B------:R-:W3:Y:S04]  /*0920*/  @!P2 LDG.E R19, desc[UR4][R2.64+0x4] ;  /* 0x000004040213a981 */ /* 0x000ee8000c1e1900 */
[----:B------:R-:W4:Y:S04]  /*0930*/  @!P3 LDG.E R23, desc[UR4][R4.64+0x8] ;  /* 0x000008040417b981 */ /* 0x000f28000c1e1900 */
[----:B------:R-:W4:Y:S04]  /*0940*/  @!P3 LDG.E R22, desc[UR4][R2.64+0x8] ;  /* 0x000008040216b981 */ /* 0x000f28000c1e1900 */
[----:B------:R-:W5:Y:S04]  /*0950*/  @!P0 LDG.E R25, desc[UR4][R4.64+0xc] ;  /* 0x00000c0404198981 */ /* 0x000f68000c1e1900 */
[----:B------:R-:W5:Y:S01]  /*0960*/  @!P0 LDG.E R24, desc[UR4][R2.64+0xc] ;  /* 0x00000c0402188981 */ /* 0x000f62000c1e1900 */
[----:B------:R-:W-:-:S02]  /*0970*/  VIADD R14, R14, 0x4 ;  /* 0x000000040e0e7836 */ /* 0x000fc40000000000 */
[----:B--2---:R-:W-:-:S04]  /*0980*/  @!P1 FFMA R6, R15, R16, R6 ;  /* 0x000000100f069223 */ /* 0x004fc80000000006 */
[----:B---3--:R-:W-:-:S04]  /*0990*/  @!P2 FFMA R6, R17, R19, R6 ;  /* 0x000000131106a223 */ /* 0x008fc80000000006 */
[----:B----4-:R-:W-:-:S04]  /*09a0*/  @!P3 FFMA R6, R23, R22, R6 ;  /* 0x000000161706b223 */ /* 0x010fc80000000006 */
[----:B-----5:R-:W-:-:S07]  /*09b0*/  @!P0 FFMA R6, R25, R24, R6 ;  /* 0x0000001819068223 */ /* 0x020fce0000000006 */
.L_x_46:
        /* <DEDUP_REMOVED lines=21> */
[----:B------:R-:W2:Y:S04]  /*0b10*/  @!P0 LDG.E R15, desc[UR4][R4.64] ;  /* 0x00000004040f8981 */ /* 0x000ea8000c1e1900 */
[----:B------:R-:W2:Y:S04]  /*0b20*/  @!P0 LDG.E R16, desc[UR4][R2.64] ;  /* 0x0000000402108981 */ /* 0x000ea8000c1e1900 */
[----:B------:R-:W3:Y:S04]  /*0b30*/  @!P1 LDG.E R17, desc[UR4][R4.64+0x4] ;  /* 0x0000040404119981 */ /* 0x000ee8000c1e1900 */
[----:B------:R-:W3:Y:S01]  /*0b40*/  @!P1 LDG.E R19, desc[UR4][R2.64+0x4] ;  /* 0x0000040402139981 */ /* 0x000ee2000c1e1900 */
[----:B------:R-:W-:-:S02]  /*0b50*/  VIADD R14, R14, 0x2 ;  /* 0x000000020e0e7836 */ /* 0x000fc40000000000 */
[----:B--2---:R-:W-:-:S04]  /*0b60*/  @!P0 FFMA R6, R15, R16, R6 ;  /* 0x000000100f068223 */ /* 0x004fc80000000006 */
[----:B---3--:R-:W-:-:S07]  /*0b70*/  @!P1 FFMA R6, R17, R19, R6 ;  /* 0x0000001311069223 */ /* 0x008fce0000000006 */
.L_x_47:
        /* <DEDUP_REMOVED lines=14> */
[----:B------:R-:W2:Y:S01]  /*0c60*/  LDG.E R5, desc[UR4][R4.64] ;  /* 0x0000000404057981 */ /* 0x000ea2000c1e1900 */
[----:B-1----:R-:W-:-:S06]  /*0c70*/  IMAD.WIDE R2, R13, 0x4, R2 ;  /* 0x000000040d027825 */ /* 0x002fcc00078e0202 */
[----:B------:R-:W2:Y:S02]  /*0c80*/  LDG.E R2, desc[UR4][R2.64] ;  /* 0x0000000402027981 */ /* 0x000ea4000c1e1900 */
[----:B--2---:R-:W-:-:S07]  /*0c90*/  FFMA R6, R5, R2, R6 ;  /* 0x0000000205067223 */ /* 0x004fce0000000006 */
.L_x_48:
[----:B------:R-:W-:Y:S05]  /*0ca0*/  BSYNC.RECONVERGENT B0 ;  /* 0x0000000000007941 */ /* 0x000fea0003800200 */
.L_x_45:
[----:B------:R-:W-:Y:S05]  /*0cb0*/  @P4 BRA `(.L_x_49) ;  /* 0xfffffff4003c4947 */ /* 0x000fea000383ffff */
.L_x_42:
[----:B------:R-:W0:Y:S01]  /*0cc0*/  LDC.64 R2, c[0x0][0x390] ;  /* 0x0000e400ff027b82 */ /* 0x000e220000000a00 */
[----:B------:R-:W1:Y:S02]  /*0cd0*/  LDCU UR6, c[0x0][0x398] ;  /* 0x00007300ff0677ac */ /* 0x000e640008000800 */
[----:B-1----:R-:W-:-:S04]  /*0ce0*/  IMAD R7, R0, UR6, R7 ;  /* 0x0000000600077c24 */ /* 0x002fc8000f8e0207 */
[----:B0-----:R-:W-:-:S05]  /*0cf0*/  IMAD.WIDE R2, R7, 0x4, R2 ;  /* 0x0000000407027825 */ /* 0x001fca00078e0202 */
[----:B------:R-:W-:Y:S01]  /*0d00*/  STG.E desc[UR4][R2.64], R6 ;  /* 0x0000000602007986 */ /* 0x000fe2000c101904 */
[----:B------:R-:W-:Y:S05]  /*0d10*/  EXIT ;  /* 0x000000000000794d */ /* 0x000fea0003800000 */
.L_x_50:
        /* <DEDUP_REMOVED lines=14> */
.L_x_58:


//--------------------- .nv.shared._Z26optimizedConvolutionKernelPfS_S_iii --------------------------
	.section	.nv.shared._Z26optimizedConvolutionKernelPfS_S_iii,"aw",@nobits
	.sectionflags	@""
	.align	16
	.zero		1024


//--------------------- .nv.shared.reserved.0     --------------------------
	.section	.nv.shared.reserved.0,"aw",@nobits
	.weak		__nv_reservedSMEM_offset_0_alias
	.size		__nv_reservedSMEM_offset_0_alias, 0, 64
	.other		__nv_reservedSMEM_offset_0_alias,@"STO_CUDA_RESERVED_SHARED STV_DEFAULT"
__nv_reservedSMEM_offset_0_alias:
	.zero		0
	.zero		64


//--------------------- .nv.shared._Z21fp16ConvolutionKernelP6__halfS0_S0_iii --------------------------
	.section	.nv.shared._Z21fp16ConvolutionKernelP6__halfS0_S0_iii,"aw",@nobits
	.sectionflags	@""
	.align	16
	.zero		1024


//--------------------- .nv.shared._Z34inputChannelReductionAtomicsKernelPfS_ii --------------------------
	.section	.nv.shared._Z34inputChannelReductionAtomicsKernelPfS_ii,"aw",@nobits
	.sectionflags	@""
	.align	16
	.zero		1024


//--------------------- .nv.shared._Z31inputChannelReductionTreeKernelPfS_ii --------------------------
	.section	.nv.shared._Z31inputChannelReductionTreeKernelPfS_ii,"aw",@nobits
	.sectionflags	@""
	.align	16
	.zero		1024


//--------------------- .nv.shared._Z32sharedMatrixMultiplicationKernelPfS_S_iii --------------------------
	.section	.nv.shared._Z32sharedMatrixMultiplicationKernelPfS_S_iii,"aw",@nobits
	.sectionflags	@""
	.align	16
.nv.shared._Z32sharedMatrixMultiplicationKernelPfS_S_iii:
	.zero		3072


//--------------------- .nv.shared._Z34tiledSharedMemoryConvolutionKernelPfS_S_iii --------------------------
	.section	.nv.shared._Z34tiledSharedMemoryConvolutionKernelPfS_S_iii,"aw",@nobits
	.sectionflags	@""
	.align	16
.nv.shared._Z34tiledSharedMemoryConvolutionKernelPfS_S_iii:
	.zero		2320


//--------------------- .nv.shared._Z31constantMemoryConvolutionKernelPfS_iii --------------------------
	.section	.nv.shared._Z31constantMemoryConvolutionKernelPfS_iii,"aw",@nobits
	.sectionflags	@""
	.align	16
.nv.shared._Z31constantMemoryConvolutionKernelPfS_iii:
	.zero		2320


//--------------------- .nv.shared._Z22basicConvolutionKernelPfS_S_iii --------------------------
	.section	.nv.shared._Z22basicConvolutionKernelPfS_S_iii,"aw",@nobits
	.sectionflags	@""
	.align	16
	.zero		1024


//--------------------- .nv.constant0._Z26optimizedConvolutionKernelPfS_S_iii --------------------------
	.section	.nv.constant0._Z26optimizedConvolutionKernelPfS_S_iii,"a",@progbits
	.sectionflags	@""
	.align	4
.nv.constant0._Z26optimizedConvolutionKernelPfS_S_iii:
	.zero		932


//--------------------- .nv.constant0._Z21fp16ConvolutionKernelP6__halfS0_S0_iii --------------------------
	.section	.nv.constant0._Z21fp16ConvolutionKernelP6__halfS0_S0_iii,"a",@progbits
	.sectionflags	@""
	.align	4
.nv.constant0._Z21fp16ConvolutionKernelP6__halfS0_S0_iii:
	.zero		932


//--------------------- .nv.constant0._Z34inputChannelReductionAtomicsKernelPfS_ii --------------------------
	.section	.nv.constant0._Z34inputChannelReductionAtomicsKernelPfS_ii,"a",@progbits
	.sectionflags	@""
	.align	4
.nv.constant0._Z34inputChannelReductionAtomicsKernelPfS_ii:
	.zero		920


//--------------------- .nv.constant0._Z31inputChannelReductionTreeKernelPfS_ii --------------------------
	.section	.nv.constant0._Z31inputChannelReductionTreeKernelPfS_ii,"a",@progbits
	.sectionflags	@""
	.align	4
.nv.constant0._Z31inputChannelReductionTreeKernelPfS_ii:
	.zero		920


//--------------------- .nv.constant0._Z32sharedMatrixMultiplicationKernelPfS_S_iii --------------------------
	.section	.nv.constant0._Z32sharedMatrixMultiplicationKernelPfS_S_iii,"a",@progbits
	.sectionflags	@""
	.align	4
.nv.constant0._Z32sharedMatrixMultiplicationKernelPfS_S_iii:
	.zero		932


//--------------------- .nv.constant0._Z34tiledSharedMemoryConvolutionKernelPfS_S_iii --------------------------
	.section	.nv.constant0._Z34tiledSharedMemoryConvolutionKernelPfS_S_iii,"a",@progbits
	.sectionflags	@""
	.align	4
.nv.constant0._Z34tiledSharedMemoryConvolutionKernelPfS_S_iii:
	.zero		932


//--------------------- .nv.constant0._Z31constantMemoryConvolutionKernelPfS_iii --------------------------
	.section	.nv.constant0._Z31constantMemoryConvolutionKernelPfS_iii,"a",@progbits
	.sectionflags	@""
	.align	4
.nv.constant0._Z31constantMemoryConvolutionKernelPfS_iii:
	.zero		924


//--------------------- .nv.constant0._Z22basicConvolutionKernelPfS_S_iii --------------------------
	.section	.nv.constant0._Z22basicConvolutionKernelPfS_S_iii,"a",@progbits
	.sectionflags	@""
	.align	4
.nv.constant0._Z22basicConvolutionKernelPfS_S_iii:
	.zero		932


//--------------------- SYMBOLS --------------------------

	.type		.nv.reservedSmem.offset0,@object
	.size		.nv.reservedSmem.offset0,0x4
	.type		.nv.reservedSmem.cap,@object
	.size		.nv.reservedSmem.cap,0x4
